//
// Generated by NVIDIA NVVM Compiler
//
// Compiler Build ID: CL-36424714
// Cuda compilation tools, release 13.0, V13.0.88
// Based on NVVM 20.0.0
//

.version 9.0
.target sm_100
.address_size 64

	// .globl	_Z17SFEGO_3d_gradientPfS_S_S_S_PiS0_S0_S_S_S_S0_S0_S0_S0_S0_S0_S0_S0_S0_S0_S0_S0_S0_iiiii

.visible .entry _Z17SFEGO_3d_gradientPfS_S_S_S_PiS0_S0_S_S_S_S0_S0_S0_S0_S0_S0_S0_S0_S0_S0_S0_S0_S0_iiiii(
	.param .u64 .ptr .align 1 _Z17SFEGO_3d_gradientPfS_S_S_S_PiS0_S0_S_S_S_S0_S0_S0_S0_S0_S0_S0_S0_S0_S0_S0_S0_S0_iiiii_param_0,
	.param .u64 .ptr .align 1 _Z17SFEGO_3d_gradientPfS_S_S_S_PiS0_S0_S_S_S_S0_S0_S0_S0_S0_S0_S0_S0_S0_S0_S0_S0_S0_iiiii_param_1,
	.param .u64 .ptr .align 1 _Z17SFEGO_3d_gradientPfS_S_S_S_PiS0_S0_S_S_S_S0_S0_S0_S0_S0_S0_S0_S0_S0_S0_S0_S0_S0_iiiii_param_2,
	.param .u64 .ptr .align 1 _Z17SFEGO_3d_gradientPfS_S_S_S_PiS0_S0_S_S_S_S0_S0_S0_S0_S0_S0_S0_S0_S0_S0_S0_S0_S0_iiiii_param_3,
	.param .u64 .ptr .align 1 _Z17SFEGO_3d_gradientPfS_S_S_S_PiS0_S0_S_S_S_S0_S0_S0_S0_S0_S0_S0_S0_S0_S0_S0_S0_S0_iiiii_param_4,
	.param .u64 .ptr .align 1 _Z17SFEGO_3d_gradientPfS_S_S_S_PiS0_S0_S_S_S_S0_S0_S0_S0_S0_S0_S0_S0_S0_S0_S0_S0_S0_iiiii_param_5,
	.param .u64 .ptr .align 1 _Z17SFEGO_3d_gradientPfS_S_S_S_PiS0_S0_S_S_S_S0_S0_S0_S0_S0_S0_S0_S0_S0_S0_S0_S0_S0_iiiii_param_6,
	.param .u64 .ptr .align 1 _Z17SFEGO_3d_gradientPfS_S_S_S_PiS0_S0_S_S_S_S0_S0_S0_S0_S0_S0_S0_S0_S0_S0_S0_S0_S0_iiiii_param_7,
	.param .u64 .ptr .align 1 _Z17SFEGO_3d_gradientPfS_S_S_S_PiS0_S0_S_S_S_S0_S0_S0_S0_S0_S0_S0_S0_S0_S0_S0_S0_S0_iiiii_param_8,
	.param .u64 .ptr .align 1 _Z17SFEGO_3d_gradientPfS_S_S_S_PiS0_S0_S_S_S_S0_S0_S0_S0_S0_S0_S0_S0_S0_S0_S0_S0_S0_iiiii_param_9,
	.param .u64 .ptr .align 1 _Z17SFEGO_3d_gradientPfS_S_S_S_PiS0_S0_S_S_S_S0_S0_S0_S0_S0_S0_S0_S0_S0_S0_S0_S0_S0_iiiii_param_10,
	.param .u64 .ptr .align 1 _Z17SFEGO_3d_gradientPfS_S_S_S_PiS0_S0_S_S_S_S0_S0_S0_S0_S0_S0_S0_S0_S0_S0_S0_S0_S0_iiiii_param_11,
	.param .u64 .ptr .align 1 _Z17SFEGO_3d_gradientPfS_S_S_S_PiS0_S0_S_S_S_S0_S0_S0_S0_S0_S0_S0_S0_S0_S0_S0_S0_S0_iiiii_param_12,
	.param .u64 .ptr .align 1 _Z17SFEGO_3d_gradientPfS_S_S_S_PiS0_S0_S_S_S_S0_S0_S0_S0_S0_S0_S0_S0_S0_S0_S0_S0_S0_iiiii_param_13,
	.param .u64 .ptr .align 1 _Z17SFEGO_3d_gradientPfS_S_S_S_PiS0_S0_S_S_S_S0_S0_S0_S0_S0_S0_S0_S0_S0_S0_S0_S0_S0_iiiii_param_14,
	.param .u64 .ptr .align 1 _Z17SFEGO_3d_gradientPfS_S_S_S_PiS0_S0_S_S_S_S0_S0_S0_S0_S0_S0_S0_S0_S0_S0_S0_S0_S0_iiiii_param_15,
	.param .u64 .ptr .align 1 _Z17SFEGO_3d_gradientPfS_S_S_S_PiS0_S0_S_S_S_S0_S0_S0_S0_S0_S0_S0_S0_S0_S0_S0_S0_S0_iiiii_param_16,
	.param .u64 .ptr .align 1 _Z17SFEGO_3d_gradientPfS_S_S_S_PiS0_S0_S_S_S_S0_S0_S0_S0_S0_S0_S0_S0_S0_S0_S0_S0_S0_iiiii_param_17,
	.param .u64 .ptr .align 1 _Z17SFEGO_3d_gradientPfS_S_S_S_PiS0_S0_S_S_S_S0_S0_S0_S0_S0_S0_S0_S0_S0_S0_S0_S0_S0_iiiii_param_18,
	.param .u64 .ptr .align 1 _Z17SFEGO_3d_gradientPfS_S_S_S_PiS0_S0_S_S_S_S0_S0_S0_S0_S0_S0_S0_S0_S0_S0_S0_S0_S0_iiiii_param_19,
	.param .u64 .ptr .align 1 _Z17SFEGO_3d_gradientPfS_S_S_S_PiS0_S0_S_S_S_S0_S0_S0_S0_S0_S0_S0_S0_S0_S0_S0_S0_S0_iiiii_param_20,
	.param .u64 .ptr .align 1 _Z17SFEGO_3d_gradientPfS_S_S_S_PiS0_S0_S_S_S_S0_S0_S0_S0_S0_S0_S0_S0_S0_S0_S0_S0_S0_iiiii_param_21,
	.param .u64 .ptr .align 1 _Z17SFEGO_3d_gradientPfS_S_S_S_PiS0_S0_S_S_S_S0_S0_S0_S0_S0_S0_S0_S0_S0_S0_S0_S0_S0_iiiii_param_22,
	.param .u64 .ptr .align 1 _Z17SFEGO_3d_gradientPfS_S_S_S_PiS0_S0_S_S_S_S0_S0_S0_S0_S0_S0_S0_S0_S0_S0_S0_S0_S0_iiiii_param_23,
	.param .u32 _Z17SFEGO_3d_gradientPfS_S_S_S_PiS0_S0_S_S_S_S0_S0_S0_S0_S0_S0_S0_S0_S0_S0_S0_S0_S0_iiiii_param_24,
	.param .u32 _Z17SFEGO_3d_gradientPfS_S_S_S_PiS0_S0_S_S_S_S0_S0_S0_S0_S0_S0_S0_S0_S0_S0_S0_S0_S0_iiiii_param_25,
	.param .u32 _Z17SFEGO_3d_gradientPfS_S_S_S_PiS0_S0_S_S_S_S0_S0_S0_S0_S0_S0_S0_S0_S0_S0_S0_S0_S0_iiiii_param_26,
	.param .u32 _Z17SFEGO_3d_gradientPfS_S_S_S_PiS0_S0_S_S_S_S0_S0_S0_S0_S0_S0_S0_S0_S0_S0_S0_S0_S0_iiiii_param_27,
	.param .u32 _Z17SFEGO_3d_gradientPfS_S_S_S_PiS0_S0_S_S_S_S0_S0_S0_S0_S0_S0_S0_S0_S0_S0_S0_S0_S0_iiiii_param_28
)
{
	.reg .pred 	%p<287>;
	.reg .b32 	%r<453>;
	.reg .b32 	%f<167>;
	.reg .b64 	%rd<274>;

	ld.param.u64 	%rd44, [_Z17SFEGO_3d_gradientPfS_S_S_S_PiS0_S0_S_S_S_S0_S0_S0_S0_S0_S0_S0_S0_S0_S0_S0_S0_S0_iiiii_param_0];
	ld.param.u64 	%rd45, [_Z17SFEGO_3d_gradientPfS_S_S_S_PiS0_S0_S_S_S_S0_S0_S0_S0_S0_S0_S0_S0_S0_S0_S0_S0_S0_iiiii_param_5];
	ld.param.u64 	%rd46, [_Z17SFEGO_3d_gradientPfS_S_S_S_PiS0_S0_S_S_S_S0_S0_S0_S0_S0_S0_S0_S0_S0_S0_S0_S0_S0_iiiii_param_6];
	ld.param.u64 	%rd47, [_Z17SFEGO_3d_gradientPfS_S_S_S_PiS0_S0_S_S_S_S0_S0_S0_S0_S0_S0_S0_S0_S0_S0_S0_S0_S0_iiiii_param_7];
	ld.param.u64 	%rd35, [_Z17SFEGO_3d_gradientPfS_S_S_S_PiS0_S0_S_S_S_S0_S0_S0_S0_S0_S0_S0_S0_S0_S0_S0_S0_S0_iiiii_param_11];
	ld.param.u64 	%rd48, [_Z17SFEGO_3d_gradientPfS_S_S_S_PiS0_S0_S_S_S_S0_S0_S0_S0_S0_S0_S0_S0_S0_S0_S0_S0_S0_iiiii_param_12];
	ld.param.u64 	%rd49, [_Z17SFEGO_3d_gradientPfS_S_S_S_PiS0_S0_S_S_S_S0_S0_S0_S0_S0_S0_S0_S0_S0_S0_S0_S0_S0_iiiii_param_13];
	ld.param.u64 	%rd50, [_Z17SFEGO_3d_gradientPfS_S_S_S_PiS0_S0_S_S_S_S0_S0_S0_S0_S0_S0_S0_S0_S0_S0_S0_S0_S0_iiiii_param_14];
	ld.param.u64 	%rd51, [_Z17SFEGO_3d_gradientPfS_S_S_S_PiS0_S0_S_S_S_S0_S0_S0_S0_S0_S0_S0_S0_S0_S0_S0_S0_S0_iiiii_param_15];
	ld.param.u64 	%rd36, [_Z17SFEGO_3d_gradientPfS_S_S_S_PiS0_S0_S_S_S_S0_S0_S0_S0_S0_S0_S0_S0_S0_S0_S0_S0_S0_iiiii_param_16];
	ld.param.u64 	%rd37, [_Z17SFEGO_3d_gradientPfS_S_S_S_PiS0_S0_S_S_S_S0_S0_S0_S0_S0_S0_S0_S0_S0_S0_S0_S0_S0_iiiii_param_17];
	ld.param.u64 	%rd38, [_Z17SFEGO_3d_gradientPfS_S_S_S_PiS0_S0_S_S_S_S0_S0_S0_S0_S0_S0_S0_S0_S0_S0_S0_S0_S0_iiiii_param_18];
	ld.param.u64 	%rd39, [_Z17SFEGO_3d_gradientPfS_S_S_S_PiS0_S0_S_S_S_S0_S0_S0_S0_S0_S0_S0_S0_S0_S0_S0_S0_S0_iiiii_param_19];
	ld.param.u64 	%rd40, [_Z17SFEGO_3d_gradientPfS_S_S_S_PiS0_S0_S_S_S_S0_S0_S0_S0_S0_S0_S0_S0_S0_S0_S0_S0_S0_iiiii_param_20];
	ld.param.u64 	%rd41, [_Z17SFEGO_3d_gradientPfS_S_S_S_PiS0_S0_S_S_S_S0_S0_S0_S0_S0_S0_S0_S0_S0_S0_S0_S0_S0_iiiii_param_21];
	ld.param.u64 	%rd42, [_Z17SFEGO_3d_gradientPfS_S_S_S_PiS0_S0_S_S_S_S0_S0_S0_S0_S0_S0_S0_S0_S0_S0_S0_S0_S0_iiiii_param_22];
	ld.param.u64 	%rd43, [_Z17SFEGO_3d_gradientPfS_S_S_S_PiS0_S0_S_S_S_S0_S0_S0_S0_S0_S0_S0_S0_S0_S0_S0_S0_S0_iiiii_param_23];
	ld.param.u32 	%r195, [_Z17SFEGO_3d_gradientPfS_S_S_S_PiS0_S0_S_S_S_S0_S0_S0_S0_S0_S0_S0_S0_S0_S0_S0_S0_S0_iiiii_param_25];
	ld.param.u32 	%r196, [_Z17SFEGO_3d_gradientPfS_S_S_S_PiS0_S0_S_S_S_S0_S0_S0_S0_S0_S0_S0_S0_S0_S0_S0_S0_S0_iiiii_param_26];
	ld.param.u32 	%r199, [_Z17SFEGO_3d_gradientPfS_S_S_S_PiS0_S0_S_S_S_S0_S0_S0_S0_S0_S0_S0_S0_S0_S0_S0_S0_S0_iiiii_param_27];
	ld.param.u32 	%r198, [_Z17SFEGO_3d_gradientPfS_S_S_S_PiS0_S0_S_S_S_S0_S0_S0_S0_S0_S0_S0_S0_S0_S0_S0_S0_S0_iiiii_param_28];
	cvta.to.global.u64 	%rd1, %rd48;
	cvta.to.global.u64 	%rd2, %rd49;
	cvta.to.global.u64 	%rd3, %rd50;
	cvta.to.global.u64 	%rd4, %rd47;
	cvta.to.global.u64 	%rd5, %rd46;
	cvta.to.global.u64 	%rd6, %rd45;
	cvta.to.global.u64 	%rd7, %rd51;
	cvta.to.global.u64 	%rd8, %rd44;
	mov.u32 	%r200, %tid.x;
	mov.u32 	%r201, %ntid.x;
	mov.u32 	%r202, %ctaid.x;
	mad.lo.s32 	%r1, %r201, %r202, %r200;
	mov.u32 	%r203, %tid.y;
	mov.u32 	%r204, %ntid.y;
	mov.u32 	%r205, %ctaid.y;
	mad.lo.s32 	%r206, %r204, %r205, %r203;
	mov.u32 	%r207, %tid.z;
	mov.u32 	%r208, %ntid.z;
	mov.u32 	%r209, %ctaid.z;
	mad.lo.s32 	%r3, %r208, %r209, %r207;
	setp.ge.s32 	%p1, %r1, %r196;
	setp.ge.s32 	%p2, %r206, %r199;
	or.pred  	%p3, %p1, %p2;
	setp.ge.s32 	%p4, %r3, %r198;
	or.pred  	%p5, %p3, %p4;
	@%p5 bra 	$L__BB0_152;
	mad.lo.s32 	%r210, %r199, %r3, %r206;
	mad.lo.s32 	%r4, %r210, %r196, %r1;
	mul.wide.s32 	%rd53, %r4, 4;
	add.s64 	%rd54, %rd8, %rd53;
	ld.global.f32 	%f1, [%rd54];
	setp.lt.s32 	%p6, %r195, 1;
	mov.b64 	%rd273, 0;
	mov.f32 	%f165, 0fC7C34FF3;
	@%p6 bra 	$L__BB0_151;
	cvta.to.global.u64 	%rd9, %rd40;
	cvta.to.global.u64 	%rd10, %rd41;
	cvta.to.global.u64 	%rd11, %rd42;
	cvta.to.global.u64 	%rd12, %rd43;
	cvta.to.global.u64 	%rd13, %rd35;
	cvta.to.global.u64 	%rd14, %rd39;
	cvta.to.global.u64 	%rd15, %rd38;
	cvta.to.global.u64 	%rd16, %rd37;
	cvta.to.global.u64 	%rd17, %rd36;
	mov.f32 	%f147, 0f00000000;
	mov.f32 	%f165, 0fC7C34FF3;
	mov.b32 	%r399, 0;
	mov.u32 	%r433, %r399;
	mov.u32 	%r421, %r399;
	mov.f32 	%f137, %f147;
$L__BB0_3:
	mul.wide.u32 	%rd55, %r399, 4;
	add.s64 	%rd56, %rd9, %rd55;
	ld.global.u32 	%r9, [%rd56];
	setp.lt.s32 	%p7, %r9, 1;
	@%p7 bra 	$L__BB0_38;
	mul.wide.u32 	%rd57, %r399, 4;
	add.s64 	%rd58, %rd17, %rd57;
	ld.global.u32 	%r10, [%rd58];
	and.b32  	%r11, %r9, 3;
	setp.lt.u32 	%p8, %r9, 4;
	mov.b32 	%r404, 0;
	@%p8 bra 	$L__BB0_23;
	and.b32  	%r404, %r9, 2147483644;
	neg.s32 	%r410, %r404;
	mov.u32 	%r409, %r10;
$L__BB0_6:
	mul.wide.s32 	%rd59, %r409, 4;
	add.s64 	%rd60, %rd1, %rd59;
	add.s64 	%rd19, %rd60, 8;
	ld.global.u32 	%r215, [%rd60];
	mul.wide.s32 	%rd61, %r215, 4;
	add.s64 	%rd62, %rd6, %rd61;
	ld.global.u32 	%r216, [%rd62];
	add.s32 	%r39, %r216, %r1;
	add.s64 	%rd63, %rd5, %rd61;
	ld.global.u32 	%r217, [%rd63];
	add.s32 	%r40, %r217, %r206;
	add.s64 	%rd64, %rd4, %rd61;
	ld.global.u32 	%r218, [%rd64];
	add.s32 	%r41, %r218, %r3;
	setp.lt.s32 	%p9, %r39, 0;
	setp.ge.s32 	%p10, %r39, %r196;
	or.pred  	%p11, %p9, %p10;
	@%p11 bra 	$L__BB0_10;
	setp.lt.s32 	%p12, %r40, 0;
	setp.ge.s32 	%p13, %r40, %r199;
	or.pred  	%p14, %p12, %p13;
	@%p14 bra 	$L__BB0_10;
	setp.lt.s32 	%p15, %r41, 0;
	setp.ge.s32 	%p16, %r41, %r198;
	or.pred  	%p17, %p15, %p16;
	@%p17 bra 	$L__BB0_10;
	mad.lo.s32 	%r219, %r41, %r199, %r40;
	mad.lo.s32 	%r220, %r219, %r196, %r39;
	mul.wide.s32 	%rd65, %r220, 4;
	add.s64 	%rd66, %rd8, %rd65;
	ld.global.f32 	%f84, [%rd66];
	add.f32 	%f137, %f137, %f84;
	add.s32 	%r421, %r421, 1;
$L__BB0_10:
	ld.global.u32 	%r221, [%rd19+-4];
	mul.wide.s32 	%rd67, %r221, 4;
	add.s64 	%rd68, %rd6, %rd67;
	ld.global.u32 	%r222, [%rd68];
	add.s32 	%r44, %r222, %r1;
	add.s64 	%rd69, %rd5, %rd67;
	ld.global.u32 	%r223, [%rd69];
	add.s32 	%r45, %r223, %r206;
	add.s64 	%rd70, %rd4, %rd67;
	ld.global.u32 	%r224, [%rd70];
	add.s32 	%r46, %r224, %r3;
	setp.lt.s32 	%p18, %r44, 0;
	setp.ge.s32 	%p19, %r44, %r196;
	or.pred  	%p20, %p18, %p19;
	@%p20 bra 	$L__BB0_14;
	setp.lt.s32 	%p21, %r45, 0;
	setp.ge.s32 	%p22, %r45, %r199;
	or.pred  	%p23, %p21, %p22;
	@%p23 bra 	$L__BB0_14;
	setp.lt.s32 	%p24, %r46, 0;
	setp.ge.s32 	%p25, %r46, %r198;
	or.pred  	%p26, %p24, %p25;
	@%p26 bra 	$L__BB0_14;
	mad.lo.s32 	%r225, %r46, %r199, %r45;
	mad.lo.s32 	%r226, %r225, %r196, %r44;
	mul.wide.s32 	%rd71, %r226, 4;
	add.s64 	%rd72, %rd8, %rd71;
	ld.global.f32 	%f85, [%rd72];
	add.f32 	%f137, %f137, %f85;
	add.s32 	%r421, %r421, 1;
$L__BB0_14:
	ld.global.u32 	%r227, [%rd19];
	mul.wide.s32 	%rd73, %r227, 4;
	add.s64 	%rd74, %rd6, %rd73;
	ld.global.u32 	%r228, [%rd74];
	add.s32 	%r49, %r228, %r1;
	add.s64 	%rd75, %rd5, %rd73;
	ld.global.u32 	%r229, [%rd75];
	add.s32 	%r50, %r229, %r206;
	add.s64 	%rd76, %rd4, %rd73;
	ld.global.u32 	%r230, [%rd76];
	add.s32 	%r51, %r230, %r3;
	setp.lt.s32 	%p27, %r49, 0;
	setp.ge.s32 	%p28, %r49, %r196;
	or.pred  	%p29, %p27, %p28;
	@%p29 bra 	$L__BB0_18;
	setp.lt.s32 	%p30, %r50, 0;
	setp.ge.s32 	%p31, %r50, %r199;
	or.pred  	%p32, %p30, %p31;
	@%p32 bra 	$L__BB0_18;
	setp.lt.s32 	%p33, %r51, 0;
	setp.ge.s32 	%p34, %r51, %r198;
	or.pred  	%p35, %p33, %p34;
	@%p35 bra 	$L__BB0_18;
	mad.lo.s32 	%r231, %r51, %r199, %r50;
	mad.lo.s32 	%r232, %r231, %r196, %r49;
	mul.wide.s32 	%rd77, %r232, 4;
	add.s64 	%rd78, %rd8, %rd77;
	ld.global.f32 	%f86, [%rd78];
	add.f32 	%f137, %f137, %f86;
	add.s32 	%r421, %r421, 1;
$L__BB0_18:
	ld.global.u32 	%r233, [%rd19+4];
	mul.wide.s32 	%rd79, %r233, 4;
	add.s64 	%rd80, %rd6, %rd79;
	ld.global.u32 	%r234, [%rd80];
	add.s32 	%r54, %r234, %r1;
	add.s64 	%rd81, %rd5, %rd79;
	ld.global.u32 	%r235, [%rd81];
	add.s32 	%r55, %r235, %r206;
	add.s64 	%rd82, %rd4, %rd79;
	ld.global.u32 	%r236, [%rd82];
	add.s32 	%r56, %r236, %r3;
	setp.lt.s32 	%p36, %r54, 0;
	setp.ge.s32 	%p37, %r54, %r196;
	or.pred  	%p38, %p36, %p37;
	@%p38 bra 	$L__BB0_22;
	setp.lt.s32 	%p39, %r55, 0;
	setp.ge.s32 	%p40, %r55, %r199;
	or.pred  	%p41, %p39, %p40;
	@%p41 bra 	$L__BB0_22;
	setp.lt.s32 	%p42, %r56, 0;
	setp.ge.s32 	%p43, %r56, %r198;
	or.pred  	%p44, %p42, %p43;
	@%p44 bra 	$L__BB0_22;
	mad.lo.s32 	%r237, %r56, %r199, %r55;
	mad.lo.s32 	%r238, %r237, %r196, %r54;
	mul.wide.s32 	%rd83, %r238, 4;
	add.s64 	%rd84, %rd8, %rd83;
	ld.global.f32 	%f87, [%rd84];
	add.f32 	%f137, %f137, %f87;
	add.s32 	%r421, %r421, 1;
$L__BB0_22:
	add.s32 	%r410, %r410, 4;
	add.s32 	%r409, %r409, 4;
	setp.eq.s32 	%p45, %r410, 0;
	@%p45 bra 	$L__BB0_23;
	bra.uni 	$L__BB0_6;
$L__BB0_23:
	setp.eq.s32 	%p46, %r11, 0;
	@%p46 bra 	$L__BB0_38;
	add.s32 	%r239, %r10, %r404;
	mul.wide.s32 	%rd85, %r239, 4;
	add.s64 	%rd18, %rd1, %rd85;
	ld.global.u32 	%r240, [%rd18];
	mul.wide.s32 	%rd86, %r240, 4;
	add.s64 	%rd87, %rd6, %rd86;
	ld.global.u32 	%r241, [%rd87];
	add.s32 	%r17, %r241, %r1;
	add.s64 	%rd88, %rd5, %rd86;
	ld.global.u32 	%r242, [%rd88];
	add.s32 	%r18, %r242, %r206;
	add.s64 	%rd89, %rd4, %rd86;
	ld.global.u32 	%r243, [%rd89];
	add.s32 	%r19, %r243, %r3;
	setp.lt.s32 	%p47, %r17, 0;
	setp.ge.s32 	%p48, %r17, %r196;
	or.pred  	%p49, %p47, %p48;
	@%p49 bra 	$L__BB0_28;
	setp.lt.s32 	%p50, %r18, 0;
	setp.ge.s32 	%p51, %r18, %r199;
	or.pred  	%p52, %p50, %p51;
	@%p52 bra 	$L__BB0_28;
	setp.lt.s32 	%p53, %r19, 0;
	setp.ge.s32 	%p54, %r19, %r198;
	or.pred  	%p55, %p53, %p54;
	@%p55 bra 	$L__BB0_28;
	mad.lo.s32 	%r244, %r19, %r199, %r18;
	mad.lo.s32 	%r245, %r244, %r196, %r17;
	mul.wide.s32 	%rd90, %r245, 4;
	add.s64 	%rd91, %rd8, %rd90;
	ld.global.f32 	%f88, [%rd91];
	add.f32 	%f137, %f137, %f88;
	add.s32 	%r421, %r421, 1;
$L__BB0_28:
	setp.eq.s32 	%p56, %r11, 1;
	@%p56 bra 	$L__BB0_38;
	ld.global.u32 	%r246, [%rd18+4];
	mul.wide.s32 	%rd92, %r246, 4;
	add.s64 	%rd93, %rd6, %rd92;
	ld.global.u32 	%r247, [%rd93];
	add.s32 	%r22, %r247, %r1;
	add.s64 	%rd94, %rd5, %rd92;
	ld.global.u32 	%r248, [%rd94];
	add.s32 	%r23, %r248, %r206;
	add.s64 	%rd95, %rd4, %rd92;
	ld.global.u32 	%r249, [%rd95];
	add.s32 	%r24, %r249, %r3;
	setp.lt.s32 	%p57, %r22, 0;
	setp.ge.s32 	%p58, %r22, %r196;
	or.pred  	%p59, %p57, %p58;
	@%p59 bra 	$L__BB0_33;
	setp.lt.s32 	%p60, %r23, 0;
	setp.ge.s32 	%p61, %r23, %r199;
	or.pred  	%p62, %p60, %p61;
	@%p62 bra 	$L__BB0_33;
	setp.lt.s32 	%p63, %r24, 0;
	setp.ge.s32 	%p64, %r24, %r198;
	or.pred  	%p65, %p63, %p64;
	@%p65 bra 	$L__BB0_33;
	mad.lo.s32 	%r250, %r24, %r199, %r23;
	mad.lo.s32 	%r251, %r250, %r196, %r22;
	mul.wide.s32 	%rd96, %r251, 4;
	add.s64 	%rd97, %rd8, %rd96;
	ld.global.f32 	%f89, [%rd97];
	add.f32 	%f137, %f137, %f89;
	add.s32 	%r421, %r421, 1;
$L__BB0_33:
	setp.eq.s32 	%p66, %r11, 2;
	@%p66 bra 	$L__BB0_38;
	ld.global.u32 	%r252, [%rd18+8];
	mul.wide.s32 	%rd98, %r252, 4;
	add.s64 	%rd99, %rd6, %rd98;
	ld.global.u32 	%r253, [%rd99];
	add.s32 	%r27, %r253, %r1;
	add.s64 	%rd100, %rd5, %rd98;
	ld.global.u32 	%r254, [%rd100];
	add.s32 	%r28, %r254, %r206;
	add.s64 	%rd101, %rd4, %rd98;
	ld.global.u32 	%r255, [%rd101];
	add.s32 	%r29, %r255, %r3;
	setp.lt.s32 	%p67, %r27, 0;
	setp.ge.s32 	%p68, %r27, %r196;
	or.pred  	%p69, %p67, %p68;
	@%p69 bra 	$L__BB0_38;
	setp.lt.s32 	%p70, %r28, 0;
	setp.ge.s32 	%p71, %r28, %r199;
	or.pred  	%p72, %p70, %p71;
	@%p72 bra 	$L__BB0_38;
	setp.lt.s32 	%p73, %r29, 0;
	setp.ge.s32 	%p74, %r29, %r198;
	or.pred  	%p75, %p73, %p74;
	@%p75 bra 	$L__BB0_38;
	mad.lo.s32 	%r256, %r29, %r199, %r28;
	mad.lo.s32 	%r257, %r256, %r196, %r27;
	mul.wide.s32 	%rd102, %r257, 4;
	add.s64 	%rd103, %rd8, %rd102;
	ld.global.f32 	%f90, [%rd103];
	add.f32 	%f137, %f137, %f90;
	add.s32 	%r421, %r421, 1;
$L__BB0_38:
	mul.wide.u32 	%rd104, %r399, 4;
	add.s64 	%rd105, %rd10, %rd104;
	ld.global.u32 	%r32, [%rd105];
	setp.lt.s32 	%p76, %r32, 1;
	@%p76 bra 	$L__BB0_73;
	mul.wide.u32 	%rd106, %r399, 4;
	add.s64 	%rd107, %rd16, %rd106;
	ld.global.u32 	%r33, [%rd107];
	and.b32  	%r34, %r32, 3;
	setp.lt.u32 	%p77, %r32, 4;
	mov.b32 	%r417, 0;
	@%p77 bra 	$L__BB0_58;
	and.b32  	%r417, %r32, 2147483644;
	mov.b32 	%r422, 0;
$L__BB0_41:
	add.s32 	%r261, %r33, %r422;
	mul.wide.s32 	%rd108, %r261, 4;
	add.s64 	%rd21, %rd2, %rd108;
	ld.global.u32 	%r262, [%rd21];
	mul.wide.s32 	%rd109, %r262, 4;
	add.s64 	%rd110, %rd6, %rd109;
	ld.global.u32 	%r263, [%rd110];
	add.s32 	%r85, %r263, %r1;
	add.s64 	%rd111, %rd5, %rd109;
	ld.global.u32 	%r264, [%rd111];
	add.s32 	%r86, %r264, %r206;
	add.s64 	%rd112, %rd4, %rd109;
	ld.global.u32 	%r265, [%rd112];
	add.s32 	%r87, %r265, %r3;
	setp.lt.s32 	%p78, %r85, 0;
	setp.ge.s32 	%p79, %r85, %r196;
	or.pred  	%p80, %p78, %p79;
	@%p80 bra 	$L__BB0_45;
	setp.lt.s32 	%p81, %r86, 0;
	setp.ge.s32 	%p82, %r86, %r199;
	or.pred  	%p83, %p81, %p82;
	@%p83 bra 	$L__BB0_45;
	setp.lt.s32 	%p84, %r87, 0;
	setp.ge.s32 	%p85, %r87, %r198;
	or.pred  	%p86, %p84, %p85;
	@%p86 bra 	$L__BB0_45;
	mad.lo.s32 	%r266, %r87, %r199, %r86;
	mad.lo.s32 	%r267, %r266, %r196, %r85;
	mul.wide.s32 	%rd113, %r267, 4;
	add.s64 	%rd114, %rd8, %rd113;
	ld.global.f32 	%f92, [%rd114];
	sub.f32 	%f137, %f137, %f92;
	add.s32 	%r421, %r421, -1;
$L__BB0_45:
	ld.global.u32 	%r268, [%rd21+4];
	mul.wide.s32 	%rd115, %r268, 4;
	add.s64 	%rd116, %rd6, %rd115;
	ld.global.u32 	%r269, [%rd116];
	add.s32 	%r90, %r269, %r1;
	add.s64 	%rd117, %rd5, %rd115;
	ld.global.u32 	%r270, [%rd117];
	add.s32 	%r91, %r270, %r206;
	add.s64 	%rd118, %rd4, %rd115;
	ld.global.u32 	%r271, [%rd118];
	add.s32 	%r92, %r271, %r3;
	setp.lt.s32 	%p87, %r90, 0;
	setp.ge.s32 	%p88, %r90, %r196;
	or.pred  	%p89, %p87, %p88;
	@%p89 bra 	$L__BB0_49;
	setp.lt.s32 	%p90, %r91, 0;
	setp.ge.s32 	%p91, %r91, %r199;
	or.pred  	%p92, %p90, %p91;
	@%p92 bra 	$L__BB0_49;
	setp.lt.s32 	%p93, %r92, 0;
	setp.ge.s32 	%p94, %r92, %r198;
	or.pred  	%p95, %p93, %p94;
	@%p95 bra 	$L__BB0_49;
	mad.lo.s32 	%r272, %r92, %r199, %r91;
	mad.lo.s32 	%r273, %r272, %r196, %r90;
	mul.wide.s32 	%rd119, %r273, 4;
	add.s64 	%rd120, %rd8, %rd119;
	ld.global.f32 	%f93, [%rd120];
	sub.f32 	%f137, %f137, %f93;
	add.s32 	%r421, %r421, -1;
$L__BB0_49:
	ld.global.u32 	%r274, [%rd21+8];
	mul.wide.s32 	%rd121, %r274, 4;
	add.s64 	%rd122, %rd6, %rd121;
	ld.global.u32 	%r275, [%rd122];
	add.s32 	%r95, %r275, %r1;
	add.s64 	%rd123, %rd5, %rd121;
	ld.global.u32 	%r276, [%rd123];
	add.s32 	%r96, %r276, %r206;
	add.s64 	%rd124, %rd4, %rd121;
	ld.global.u32 	%r277, [%rd124];
	add.s32 	%r97, %r277, %r3;
	setp.lt.s32 	%p96, %r95, 0;
	setp.ge.s32 	%p97, %r95, %r196;
	or.pred  	%p98, %p96, %p97;
	@%p98 bra 	$L__BB0_53;
	setp.lt.s32 	%p99, %r96, 0;
	setp.ge.s32 	%p100, %r96, %r199;
	or.pred  	%p101, %p99, %p100;
	@%p101 bra 	$L__BB0_53;
	setp.lt.s32 	%p102, %r97, 0;
	setp.ge.s32 	%p103, %r97, %r198;
	or.pred  	%p104, %p102, %p103;
	@%p104 bra 	$L__BB0_53;
	mad.lo.s32 	%r278, %r97, %r199, %r96;
	mad.lo.s32 	%r279, %r278, %r196, %r95;
	mul.wide.s32 	%rd125, %r279, 4;
	add.s64 	%rd126, %rd8, %rd125;
	ld.global.f32 	%f94, [%rd126];
	sub.f32 	%f137, %f137, %f94;
	add.s32 	%r421, %r421, -1;
$L__BB0_53:
	ld.global.u32 	%r280, [%rd21+12];
	mul.wide.s32 	%rd127, %r280, 4;
	add.s64 	%rd128, %rd6, %rd127;
	ld.global.u32 	%r281, [%rd128];
	add.s32 	%r100, %r281, %r1;
	add.s64 	%rd129, %rd5, %rd127;
	ld.global.u32 	%r282, [%rd129];
	add.s32 	%r101, %r282, %r206;
	add.s64 	%rd130, %rd4, %rd127;
	ld.global.u32 	%r283, [%rd130];
	add.s32 	%r102, %r283, %r3;
	setp.lt.s32 	%p105, %r100, 0;
	setp.ge.s32 	%p106, %r100, %r196;
	or.pred  	%p107, %p105, %p106;
	@%p107 bra 	$L__BB0_57;
	setp.lt.s32 	%p108, %r101, 0;
	setp.ge.s32 	%p109, %r101, %r199;
	or.pred  	%p110, %p108, %p109;
	@%p110 bra 	$L__BB0_57;
	setp.lt.s32 	%p111, %r102, 0;
	setp.ge.s32 	%p112, %r102, %r198;
	or.pred  	%p113, %p111, %p112;
	@%p113 bra 	$L__BB0_57;
	mad.lo.s32 	%r284, %r102, %r199, %r101;
	mad.lo.s32 	%r285, %r284, %r196, %r100;
	mul.wide.s32 	%rd131, %r285, 4;
	add.s64 	%rd132, %rd8, %rd131;
	ld.global.f32 	%f95, [%rd132];
	sub.f32 	%f137, %f137, %f95;
	add.s32 	%r421, %r421, -1;
$L__BB0_57:
	add.s32 	%r422, %r422, 4;
	setp.eq.s32 	%p114, %r422, %r417;
	@%p114 bra 	$L__BB0_58;
	bra.uni 	$L__BB0_41;
$L__BB0_58:
	setp.eq.s32 	%p115, %r34, 0;
	@%p115 bra 	$L__BB0_73;
	add.s32 	%r286, %r33, %r417;
	mul.wide.s32 	%rd133, %r286, 4;
	add.s64 	%rd20, %rd2, %rd133;
	ld.global.u32 	%r287, [%rd20];
	mul.wide.s32 	%rd134, %r287, 4;
	add.s64 	%rd135, %rd6, %rd134;
	ld.global.u32 	%r288, [%rd135];
	add.s32 	%r64, %r288, %r1;
	add.s64 	%rd136, %rd5, %rd134;
	ld.global.u32 	%r289, [%rd136];
	add.s32 	%r65, %r289, %r206;
	add.s64 	%rd137, %rd4, %rd134;
	ld.global.u32 	%r290, [%rd137];
	add.s32 	%r66, %r290, %r3;
	setp.lt.s32 	%p116, %r64, 0;
	setp.ge.s32 	%p117, %r64, %r196;
	or.pred  	%p118, %p116, %p117;
	@%p118 bra 	$L__BB0_63;
	setp.lt.s32 	%p119, %r65, 0;
	setp.ge.s32 	%p120, %r65, %r199;
	or.pred  	%p121, %p119, %p120;
	@%p121 bra 	$L__BB0_63;
	setp.lt.s32 	%p122, %r66, 0;
	setp.ge.s32 	%p123, %r66, %r198;
	or.pred  	%p124, %p122, %p123;
	@%p124 bra 	$L__BB0_63;
	mad.lo.s32 	%r291, %r66, %r199, %r65;
	mad.lo.s32 	%r292, %r291, %r196, %r64;
	mul.wide.s32 	%rd138, %r292, 4;
	add.s64 	%rd139, %rd8, %rd138;
	ld.global.f32 	%f96, [%rd139];
	sub.f32 	%f137, %f137, %f96;
	add.s32 	%r421, %r421, -1;
$L__BB0_63:
	setp.eq.s32 	%p125, %r34, 1;
	@%p125 bra 	$L__BB0_73;
	ld.global.u32 	%r293, [%rd20+4];
	mul.wide.s32 	%rd140, %r293, 4;
	add.s64 	%rd141, %rd6, %rd140;
	ld.global.u32 	%r294, [%rd141];
	add.s32 	%r69, %r294, %r1;
	add.s64 	%rd142, %rd5, %rd140;
	ld.global.u32 	%r295, [%rd142];
	add.s32 	%r70, %r295, %r206;
	add.s64 	%rd143, %rd4, %rd140;
	ld.global.u32 	%r296, [%rd143];
	add.s32 	%r71, %r296, %r3;
	setp.lt.s32 	%p126, %r69, 0;
	setp.ge.s32 	%p127, %r69, %r196;
	or.pred  	%p128, %p126, %p127;
	@%p128 bra 	$L__BB0_68;
	setp.lt.s32 	%p129, %r70, 0;
	setp.ge.s32 	%p130, %r70, %r199;
	or.pred  	%p131, %p129, %p130;
	@%p131 bra 	$L__BB0_68;
	setp.lt.s32 	%p132, %r71, 0;
	setp.ge.s32 	%p133, %r71, %r198;
	or.pred  	%p134, %p132, %p133;
	@%p134 bra 	$L__BB0_68;
	mad.lo.s32 	%r297, %r71, %r199, %r70;
	mad.lo.s32 	%r298, %r297, %r196, %r69;
	mul.wide.s32 	%rd144, %r298, 4;
	add.s64 	%rd145, %rd8, %rd144;
	ld.global.f32 	%f97, [%rd145];
	sub.f32 	%f137, %f137, %f97;
	add.s32 	%r421, %r421, -1;
$L__BB0_68:
	setp.eq.s32 	%p135, %r34, 2;
	@%p135 bra 	$L__BB0_73;
	ld.global.u32 	%r299, [%rd20+8];
	mul.wide.s32 	%rd146, %r299, 4;
	add.s64 	%rd147, %rd6, %rd146;
	ld.global.u32 	%r300, [%rd147];
	add.s32 	%r74, %r300, %r1;
	add.s64 	%rd148, %rd5, %rd146;
	ld.global.u32 	%r301, [%rd148];
	add.s32 	%r75, %r301, %r206;
	add.s64 	%rd149, %rd4, %rd146;
	ld.global.u32 	%r302, [%rd149];
	add.s32 	%r76, %r302, %r3;
	setp.lt.s32 	%p136, %r74, 0;
	setp.ge.s32 	%p137, %r74, %r196;
	or.pred  	%p138, %p136, %p137;
	@%p138 bra 	$L__BB0_73;
	setp.lt.s32 	%p139, %r75, 0;
	setp.ge.s32 	%p140, %r75, %r199;
	or.pred  	%p141, %p139, %p140;
	@%p141 bra 	$L__BB0_73;
	setp.lt.s32 	%p142, %r76, 0;
	setp.ge.s32 	%p143, %r76, %r198;
	or.pred  	%p144, %p142, %p143;
	@%p144 bra 	$L__BB0_73;
	mad.lo.s32 	%r303, %r76, %r199, %r75;
	mad.lo.s32 	%r304, %r303, %r196, %r74;
	mul.wide.s32 	%rd150, %r304, 4;
	add.s64 	%rd151, %rd8, %rd150;
	ld.global.f32 	%f98, [%rd151];
	sub.f32 	%f137, %f137, %f98;
	add.s32 	%r421, %r421, -1;
$L__BB0_73:
	mul.wide.u32 	%rd152, %r399, 4;
	add.s64 	%rd153, %rd11, %rd152;
	ld.global.u32 	%r79, [%rd153];
	setp.lt.s32 	%p145, %r79, 1;
	@%p145 bra 	$L__BB0_108;
	mul.wide.u32 	%rd154, %r399, 4;
	add.s64 	%rd155, %rd15, %rd154;
	ld.global.u32 	%r80, [%rd155];
	and.b32  	%r81, %r79, 3;
	setp.lt.u32 	%p146, %r79, 4;
	mov.b32 	%r429, 0;
	@%p146 bra 	$L__BB0_93;
	and.b32  	%r429, %r79, 2147483644;
	mov.b32 	%r434, 0;
$L__BB0_76:
	add.s32 	%r308, %r80, %r434;
	mul.wide.s32 	%rd156, %r308, 4;
	add.s64 	%rd23, %rd3, %rd156;
	ld.global.u32 	%r309, [%rd23];
	mul.wide.s32 	%rd157, %r309, 4;
	add.s64 	%rd158, %rd6, %rd157;
	ld.global.u32 	%r310, [%rd158];
	add.s32 	%r130, %r310, %r1;
	add.s64 	%rd159, %rd5, %rd157;
	ld.global.u32 	%r311, [%rd159];
	add.s32 	%r131, %r311, %r206;
	add.s64 	%rd160, %rd4, %rd157;
	ld.global.u32 	%r312, [%rd160];
	add.s32 	%r132, %r312, %r3;
	setp.lt.s32 	%p147, %r130, 0;
	setp.ge.s32 	%p148, %r130, %r196;
	or.pred  	%p149, %p147, %p148;
	@%p149 bra 	$L__BB0_80;
	setp.lt.s32 	%p150, %r131, 0;
	setp.ge.s32 	%p151, %r131, %r199;
	or.pred  	%p152, %p150, %p151;
	@%p152 bra 	$L__BB0_80;
	setp.lt.s32 	%p153, %r132, 0;
	setp.ge.s32 	%p154, %r132, %r198;
	or.pred  	%p155, %p153, %p154;
	@%p155 bra 	$L__BB0_80;
	mad.lo.s32 	%r313, %r132, %r199, %r131;
	mad.lo.s32 	%r314, %r313, %r196, %r130;
	mul.wide.s32 	%rd161, %r314, 4;
	add.s64 	%rd162, %rd8, %rd161;
	ld.global.f32 	%f100, [%rd162];
	add.f32 	%f147, %f147, %f100;
	add.s32 	%r433, %r433, 1;
$L__BB0_80:
	ld.global.u32 	%r315, [%rd23+4];
	mul.wide.s32 	%rd163, %r315, 4;
	add.s64 	%rd164, %rd6, %rd163;
	ld.global.u32 	%r316, [%rd164];
	add.s32 	%r135, %r316, %r1;
	add.s64 	%rd165, %rd5, %rd163;
	ld.global.u32 	%r317, [%rd165];
	add.s32 	%r136, %r317, %r206;
	add.s64 	%rd166, %rd4, %rd163;
	ld.global.u32 	%r318, [%rd166];
	add.s32 	%r137, %r318, %r3;
	setp.lt.s32 	%p156, %r135, 0;
	setp.ge.s32 	%p157, %r135, %r196;
	or.pred  	%p158, %p156, %p157;
	@%p158 bra 	$L__BB0_84;
	setp.lt.s32 	%p159, %r136, 0;
	setp.ge.s32 	%p160, %r136, %r199;
	or.pred  	%p161, %p159, %p160;
	@%p161 bra 	$L__BB0_84;
	setp.lt.s32 	%p162, %r137, 0;
	setp.ge.s32 	%p163, %r137, %r198;
	or.pred  	%p164, %p162, %p163;
	@%p164 bra 	$L__BB0_84;
	mad.lo.s32 	%r319, %r137, %r199, %r136;
	mad.lo.s32 	%r320, %r319, %r196, %r135;
	mul.wide.s32 	%rd167, %r320, 4;
	add.s64 	%rd168, %rd8, %rd167;
	ld.global.f32 	%f101, [%rd168];
	add.f32 	%f147, %f147, %f101;
	add.s32 	%r433, %r433, 1;
$L__BB0_84:
	ld.global.u32 	%r321, [%rd23+8];
	mul.wide.s32 	%rd169, %r321, 4;
	add.s64 	%rd170, %rd6, %rd169;
	ld.global.u32 	%r322, [%rd170];
	add.s32 	%r140, %r322, %r1;
	add.s64 	%rd171, %rd5, %rd169;
	ld.global.u32 	%r323, [%rd171];
	add.s32 	%r141, %r323, %r206;
	add.s64 	%rd172, %rd4, %rd169;
	ld.global.u32 	%r324, [%rd172];
	add.s32 	%r142, %r324, %r3;
	setp.lt.s32 	%p165, %r140, 0;
	setp.ge.s32 	%p166, %r140, %r196;
	or.pred  	%p167, %p165, %p166;
	@%p167 bra 	$L__BB0_88;
	setp.lt.s32 	%p168, %r141, 0;
	setp.ge.s32 	%p169, %r141, %r199;
	or.pred  	%p170, %p168, %p169;
	@%p170 bra 	$L__BB0_88;
	setp.lt.s32 	%p171, %r142, 0;
	setp.ge.s32 	%p172, %r142, %r198;
	or.pred  	%p173, %p171, %p172;
	@%p173 bra 	$L__BB0_88;
	mad.lo.s32 	%r325, %r142, %r199, %r141;
	mad.lo.s32 	%r326, %r325, %r196, %r140;
	mul.wide.s32 	%rd173, %r326, 4;
	add.s64 	%rd174, %rd8, %rd173;
	ld.global.f32 	%f102, [%rd174];
	add.f32 	%f147, %f147, %f102;
	add.s32 	%r433, %r433, 1;
$L__BB0_88:
	ld.global.u32 	%r327, [%rd23+12];
	mul.wide.s32 	%rd175, %r327, 4;
	add.s64 	%rd176, %rd6, %rd175;
	ld.global.u32 	%r328, [%rd176];
	add.s32 	%r145, %r328, %r1;
	add.s64 	%rd177, %rd5, %rd175;
	ld.global.u32 	%r329, [%rd177];
	add.s32 	%r146, %r329, %r206;
	add.s64 	%rd178, %rd4, %rd175;
	ld.global.u32 	%r330, [%rd178];
	add.s32 	%r147, %r330, %r3;
	setp.lt.s32 	%p174, %r145, 0;
	setp.ge.s32 	%p175, %r145, %r196;
	or.pred  	%p176, %p174, %p175;
	@%p176 bra 	$L__BB0_92;
	setp.lt.s32 	%p177, %r146, 0;
	setp.ge.s32 	%p178, %r146, %r199;
	or.pred  	%p179, %p177, %p178;
	@%p179 bra 	$L__BB0_92;
	setp.lt.s32 	%p180, %r147, 0;
	setp.ge.s32 	%p181, %r147, %r198;
	or.pred  	%p182, %p180, %p181;
	@%p182 bra 	$L__BB0_92;
	mad.lo.s32 	%r331, %r147, %r199, %r146;
	mad.lo.s32 	%r332, %r331, %r196, %r145;
	mul.wide.s32 	%rd179, %r332, 4;
	add.s64 	%rd180, %rd8, %rd179;
	ld.global.f32 	%f103, [%rd180];
	add.f32 	%f147, %f147, %f103;
	add.s32 	%r433, %r433, 1;
$L__BB0_92:
	add.s32 	%r434, %r434, 4;
	setp.eq.s32 	%p183, %r434, %r429;
	@%p183 bra 	$L__BB0_93;
	bra.uni 	$L__BB0_76;
$L__BB0_93:
	setp.eq.s32 	%p184, %r81, 0;
	@%p184 bra 	$L__BB0_108;
	add.s32 	%r333, %r80, %r429;
	mul.wide.s32 	%rd181, %r333, 4;
	add.s64 	%rd22, %rd3, %rd181;
	ld.global.u32 	%r334, [%rd22];
	mul.wide.s32 	%rd182, %r334, 4;
	add.s64 	%rd183, %rd6, %rd182;
	ld.global.u32 	%r335, [%rd183];
	add.s32 	%r109, %r335, %r1;
	add.s64 	%rd184, %rd5, %rd182;
	ld.global.u32 	%r336, [%rd184];
	add.s32 	%r110, %r336, %r206;
	add.s64 	%rd185, %rd4, %rd182;
	ld.global.u32 	%r337, [%rd185];
	add.s32 	%r111, %r337, %r3;
	setp.lt.s32 	%p185, %r109, 0;
	setp.ge.s32 	%p186, %r109, %r196;
	or.pred  	%p187, %p185, %p186;
	@%p187 bra 	$L__BB0_98;
	setp.lt.s32 	%p188, %r110, 0;
	setp.ge.s32 	%p189, %r110, %r199;
	or.pred  	%p190, %p188, %p189;
	@%p190 bra 	$L__BB0_98;
	setp.lt.s32 	%p191, %r111, 0;
	setp.ge.s32 	%p192, %r111, %r198;
	or.pred  	%p193, %p191, %p192;
	@%p193 bra 	$L__BB0_98;
	mad.lo.s32 	%r338, %r111, %r199, %r110;
	mad.lo.s32 	%r339, %r338, %r196, %r109;
	mul.wide.s32 	%rd186, %r339, 4;
	add.s64 	%rd187, %rd8, %rd186;
	ld.global.f32 	%f104, [%rd187];
	add.f32 	%f147, %f147, %f104;
	add.s32 	%r433, %r433, 1;
$L__BB0_98:
	setp.eq.s32 	%p194, %r81, 1;
	@%p194 bra 	$L__BB0_108;
	ld.global.u32 	%r340, [%rd22+4];
	mul.wide.s32 	%rd188, %r340, 4;
	add.s64 	%rd189, %rd6, %rd188;
	ld.global.u32 	%r341, [%rd189];
	add.s32 	%r114, %r341, %r1;
	add.s64 	%rd190, %rd5, %rd188;
	ld.global.u32 	%r342, [%rd190];
	add.s32 	%r115, %r342, %r206;
	add.s64 	%rd191, %rd4, %rd188;
	ld.global.u32 	%r343, [%rd191];
	add.s32 	%r116, %r343, %r3;
	setp.lt.s32 	%p195, %r114, 0;
	setp.ge.s32 	%p196, %r114, %r196;
	or.pred  	%p197, %p195, %p196;
	@%p197 bra 	$L__BB0_103;
	setp.lt.s32 	%p198, %r115, 0;
	setp.ge.s32 	%p199, %r115, %r199;
	or.pred  	%p200, %p198, %p199;
	@%p200 bra 	$L__BB0_103;
	setp.lt.s32 	%p201, %r116, 0;
	setp.ge.s32 	%p202, %r116, %r198;
	or.pred  	%p203, %p201, %p202;
	@%p203 bra 	$L__BB0_103;
	mad.lo.s32 	%r344, %r116, %r199, %r115;
	mad.lo.s32 	%r345, %r344, %r196, %r114;
	mul.wide.s32 	%rd192, %r345, 4;
	add.s64 	%rd193, %rd8, %rd192;
	ld.global.f32 	%f105, [%rd193];
	add.f32 	%f147, %f147, %f105;
	add.s32 	%r433, %r433, 1;
$L__BB0_103:
	setp.eq.s32 	%p204, %r81, 2;
	@%p204 bra 	$L__BB0_108;
	ld.global.u32 	%r346, [%rd22+8];
	mul.wide.s32 	%rd194, %r346, 4;
	add.s64 	%rd195, %rd6, %rd194;
	ld.global.u32 	%r347, [%rd195];
	add.s32 	%r119, %r347, %r1;
	add.s64 	%rd196, %rd5, %rd194;
	ld.global.u32 	%r348, [%rd196];
	add.s32 	%r120, %r348, %r206;
	add.s64 	%rd197, %rd4, %rd194;
	ld.global.u32 	%r349, [%rd197];
	add.s32 	%r121, %r349, %r3;
	setp.lt.s32 	%p205, %r119, 0;
	setp.ge.s32 	%p206, %r119, %r196;
	or.pred  	%p207, %p205, %p206;
	@%p207 bra 	$L__BB0_108;
	setp.lt.s32 	%p208, %r120, 0;
	setp.ge.s32 	%p209, %r120, %r199;
	or.pred  	%p210, %p208, %p209;
	@%p210 bra 	$L__BB0_108;
	setp.lt.s32 	%p211, %r121, 0;
	setp.ge.s32 	%p212, %r121, %r198;
	or.pred  	%p213, %p211, %p212;
	@%p213 bra 	$L__BB0_108;
	mad.lo.s32 	%r350, %r121, %r199, %r120;
	mad.lo.s32 	%r351, %r350, %r196, %r119;
	mul.wide.s32 	%rd198, %r351, 4;
	add.s64 	%rd199, %rd8, %rd198;
	ld.global.f32 	%f106, [%rd199];
	add.f32 	%f147, %f147, %f106;
	add.s32 	%r433, %r433, 1;
$L__BB0_108:
	mul.wide.u32 	%rd200, %r399, 4;
	add.s64 	%rd201, %rd12, %rd200;
	ld.global.u32 	%r124, [%rd201];
	setp.lt.s32 	%p214, %r124, 1;
	@%p214 bra 	$L__BB0_143;
	mul.wide.u32 	%rd202, %r399, 4;
	add.s64 	%rd203, %rd14, %rd202;
	ld.global.u32 	%r125, [%rd203];
	and.b32  	%r126, %r124, 3;
	setp.lt.u32 	%p215, %r124, 4;
	mov.b32 	%r447, 0;
	@%p215 bra 	$L__BB0_128;
	and.b32  	%r447, %r124, 2147483644;
	mov.b32 	%r440, 0;
$L__BB0_111:
	add.s32 	%r355, %r125, %r440;
	mul.wide.s32 	%rd204, %r355, 4;
	add.s64 	%rd24, %rd7, %rd204;
	ld.global.u32 	%r356, [%rd24];
	mul.wide.s32 	%rd205, %r356, 4;
	add.s64 	%rd206, %rd6, %rd205;
	ld.global.u32 	%r357, [%rd206];
	add.s32 	%r153, %r357, %r1;
	add.s64 	%rd207, %rd5, %rd205;
	ld.global.u32 	%r358, [%rd207];
	add.s32 	%r154, %r358, %r206;
	add.s64 	%rd208, %rd4, %rd205;
	ld.global.u32 	%r359, [%rd208];
	add.s32 	%r155, %r359, %r3;
	setp.lt.s32 	%p216, %r153, 0;
	setp.ge.s32 	%p217, %r153, %r196;
	or.pred  	%p218, %p216, %p217;
	@%p218 bra 	$L__BB0_115;
	setp.lt.s32 	%p219, %r154, 0;
	setp.ge.s32 	%p220, %r154, %r199;
	or.pred  	%p221, %p219, %p220;
	@%p221 bra 	$L__BB0_115;
	setp.lt.s32 	%p222, %r155, 0;
	setp.ge.s32 	%p223, %r155, %r198;
	or.pred  	%p224, %p222, %p223;
	@%p224 bra 	$L__BB0_115;
	mad.lo.s32 	%r360, %r155, %r199, %r154;
	mad.lo.s32 	%r361, %r360, %r196, %r153;
	mul.wide.s32 	%rd209, %r361, 4;
	add.s64 	%rd210, %rd8, %rd209;
	ld.global.f32 	%f108, [%rd210];
	sub.f32 	%f147, %f147, %f108;
	add.s32 	%r433, %r433, -1;
$L__BB0_115:
	ld.global.u32 	%r362, [%rd24+4];
	mul.wide.s32 	%rd211, %r362, 4;
	add.s64 	%rd212, %rd6, %rd211;
	ld.global.u32 	%r363, [%rd212];
	add.s32 	%r158, %r363, %r1;
	add.s64 	%rd213, %rd5, %rd211;
	ld.global.u32 	%r364, [%rd213];
	add.s32 	%r159, %r364, %r206;
	add.s64 	%rd214, %rd4, %rd211;
	ld.global.u32 	%r365, [%rd214];
	add.s32 	%r160, %r365, %r3;
	setp.lt.s32 	%p225, %r158, 0;
	setp.ge.s32 	%p226, %r158, %r196;
	or.pred  	%p227, %p225, %p226;
	@%p227 bra 	$L__BB0_119;
	setp.lt.s32 	%p228, %r159, 0;
	setp.ge.s32 	%p229, %r159, %r199;
	or.pred  	%p230, %p228, %p229;
	@%p230 bra 	$L__BB0_119;
	setp.lt.s32 	%p231, %r160, 0;
	setp.ge.s32 	%p232, %r160, %r198;
	or.pred  	%p233, %p231, %p232;
	@%p233 bra 	$L__BB0_119;
	mad.lo.s32 	%r366, %r160, %r199, %r159;
	mad.lo.s32 	%r367, %r366, %r196, %r158;
	mul.wide.s32 	%rd215, %r367, 4;
	add.s64 	%rd216, %rd8, %rd215;
	ld.global.f32 	%f109, [%rd216];
	sub.f32 	%f147, %f147, %f109;
	add.s32 	%r433, %r433, -1;
$L__BB0_119:
	ld.global.u32 	%r368, [%rd24+8];
	mul.wide.s32 	%rd217, %r368, 4;
	add.s64 	%rd218, %rd6, %rd217;
	ld.global.u32 	%r369, [%rd218];
	add.s32 	%r163, %r369, %r1;
	add.s64 	%rd219, %rd5, %rd217;
	ld.global.u32 	%r370, [%rd219];
	add.s32 	%r164, %r370, %r206;
	add.s64 	%rd220, %rd4, %rd217;
	ld.global.u32 	%r371, [%rd220];
	add.s32 	%r165, %r371, %r3;
	setp.lt.s32 	%p234, %r163, 0;
	setp.ge.s32 	%p235, %r163, %r196;
	or.pred  	%p236, %p234, %p235;
	@%p236 bra 	$L__BB0_123;
	setp.lt.s32 	%p237, %r164, 0;
	setp.ge.s32 	%p238, %r164, %r199;
	or.pred  	%p239, %p237, %p238;
	@%p239 bra 	$L__BB0_123;
	setp.lt.s32 	%p240, %r165, 0;
	setp.ge.s32 	%p241, %r165, %r198;
	or.pred  	%p242, %p240, %p241;
	@%p242 bra 	$L__BB0_123;
	mad.lo.s32 	%r372, %r165, %r199, %r164;
	mad.lo.s32 	%r373, %r372, %r196, %r163;
	mul.wide.s32 	%rd221, %r373, 4;
	add.s64 	%rd222, %rd8, %rd221;
	ld.global.f32 	%f110, [%rd222];
	sub.f32 	%f147, %f147, %f110;
	add.s32 	%r433, %r433, -1;
$L__BB0_123:
	ld.global.u32 	%r374, [%rd24+12];
	mul.wide.s32 	%rd223, %r374, 4;
	add.s64 	%rd224, %rd6, %rd223;
	ld.global.u32 	%r375, [%rd224];
	add.s32 	%r168, %r375, %r1;
	add.s64 	%rd225, %rd5, %rd223;
	ld.global.u32 	%r376, [%rd225];
	add.s32 	%r169, %r376, %r206;
	add.s64 	%rd226, %rd4, %rd223;
	ld.global.u32 	%r377, [%rd226];
	add.s32 	%r170, %r377, %r3;
	setp.lt.s32 	%p243, %r168, 0;
	setp.ge.s32 	%p244, %r168, %r196;
	or.pred  	%p245, %p243, %p244;
	@%p245 bra 	$L__BB0_127;
	setp.lt.s32 	%p246, %r169, 0;
	setp.ge.s32 	%p247, %r169, %r199;
	or.pred  	%p248, %p246, %p247;
	@%p248 bra 	$L__BB0_127;
	setp.lt.s32 	%p249, %r170, 0;
	setp.ge.s32 	%p250, %r170, %r198;
	or.pred  	%p251, %p249, %p250;
	@%p251 bra 	$L__BB0_127;
	mad.lo.s32 	%r378, %r170, %r199, %r169;
	mad.lo.s32 	%r379, %r378, %r196, %r168;
	mul.wide.s32 	%rd227, %r379, 4;
	add.s64 	%rd228, %rd8, %rd227;
	ld.global.f32 	%f111, [%rd228];
	sub.f32 	%f147, %f147, %f111;
	add.s32 	%r433, %r433, -1;
$L__BB0_127:
	add.s32 	%r440, %r440, 4;
	setp.ne.s32 	%p252, %r440, %r447;
	@%p252 bra 	$L__BB0_111;
$L__BB0_128:
	setp.eq.s32 	%p253, %r126, 0;
	@%p253 bra 	$L__BB0_143;
	add.s32 	%r380, %r125, %r447;
	mul.wide.s32 	%rd229, %r380, 4;
	add.s64 	%rd25, %rd7, %rd229;
	ld.global.u32 	%r381, [%rd25];
	mul.wide.s32 	%rd230, %r381, 4;
	add.s64 	%rd231, %rd6, %rd230;
	ld.global.u32 	%r382, [%rd231];
	add.s32 	%r177, %r382, %r1;
	add.s64 	%rd232, %rd5, %rd230;
	ld.global.u32 	%r383, [%rd232];
	add.s32 	%r178, %r383, %r206;
	add.s64 	%rd233, %rd4, %rd230;
	ld.global.u32 	%r384, [%rd233];
	add.s32 	%r179, %r384, %r3;
	setp.lt.s32 	%p254, %r177, 0;
	setp.ge.s32 	%p255, %r177, %r196;
	or.pred  	%p256, %p254, %p255;
	@%p256 bra 	$L__BB0_133;
	setp.lt.s32 	%p257, %r178, 0;
	setp.ge.s32 	%p258, %r178, %r199;
	or.pred  	%p259, %p257, %p258;
	@%p259 bra 	$L__BB0_133;
	setp.lt.s32 	%p260, %r179, 0;
	setp.ge.s32 	%p261, %r179, %r198;
	or.pred  	%p262, %p260, %p261;
	@%p262 bra 	$L__BB0_133;
	mad.lo.s32 	%r385, %r179, %r199, %r178;
	mad.lo.s32 	%r386, %r385, %r196, %r177;
	mul.wide.s32 	%rd234, %r386, 4;
	add.s64 	%rd235, %rd8, %rd234;
	ld.global.f32 	%f112, [%rd235];
	sub.f32 	%f147, %f147, %f112;
	add.s32 	%r433, %r433, -1;
$L__BB0_133:
	setp.eq.s32 	%p263, %r126, 1;
	@%p263 bra 	$L__BB0_143;
	ld.global.u32 	%r387, [%rd25+4];
	mul.wide.s32 	%rd236, %r387, 4;
	add.s64 	%rd237, %rd6, %rd236;
	ld.global.u32 	%r388, [%rd237];
	add.s32 	%r182, %r388, %r1;
	add.s64 	%rd238, %rd5, %rd236;
	ld.global.u32 	%r389, [%rd238];
	add.s32 	%r183, %r389, %r206;
	add.s64 	%rd239, %rd4, %rd236;
	ld.global.u32 	%r390, [%rd239];
	add.s32 	%r184, %r390, %r3;
	setp.lt.s32 	%p264, %r182, 0;
	setp.ge.s32 	%p265, %r182, %r196;
	or.pred  	%p266, %p264, %p265;
	@%p266 bra 	$L__BB0_138;
	setp.lt.s32 	%p267, %r183, 0;
	setp.ge.s32 	%p268, %r183, %r199;
	or.pred  	%p269, %p267, %p268;
	@%p269 bra 	$L__BB0_138;
	setp.lt.s32 	%p270, %r184, 0;
	setp.ge.s32 	%p271, %r184, %r198;
	or.pred  	%p272, %p270, %p271;
	@%p272 bra 	$L__BB0_138;
	mad.lo.s32 	%r391, %r184, %r199, %r183;
	mad.lo.s32 	%r392, %r391, %r196, %r182;
	mul.wide.s32 	%rd240, %r392, 4;
	add.s64 	%rd241, %rd8, %rd240;
	ld.global.f32 	%f113, [%rd241];
	sub.f32 	%f147, %f147, %f113;
	add.s32 	%r433, %r433, -1;
$L__BB0_138:
	setp.eq.s32 	%p273, %r126, 2;
	@%p273 bra 	$L__BB0_143;
	ld.global.u32 	%r393, [%rd25+8];
	mul.wide.s32 	%rd242, %r393, 4;
	add.s64 	%rd243, %rd6, %rd242;
	ld.global.u32 	%r394, [%rd243];
	add.s32 	%r187, %r394, %r1;
	add.s64 	%rd244, %rd5, %rd242;
	ld.global.u32 	%r395, [%rd244];
	add.s32 	%r188, %r395, %r206;
	add.s64 	%rd245, %rd4, %rd242;
	ld.global.u32 	%r396, [%rd245];
	add.s32 	%r189, %r396, %r3;
	setp.lt.s32 	%p274, %r187, 0;
	setp.ge.s32 	%p275, %r187, %r196;
	or.pred  	%p276, %p274, %p275;
	@%p276 bra 	$L__BB0_143;
	setp.lt.s32 	%p277, %r188, 0;
	setp.ge.s32 	%p278, %r188, %r199;
	or.pred  	%p279, %p277, %p278;
	@%p279 bra 	$L__BB0_143;
	setp.lt.s32 	%p280, %r189, 0;
	setp.ge.s32 	%p281, %r189, %r198;
	or.pred  	%p282, %p280, %p281;
	@%p282 bra 	$L__BB0_143;
	mad.lo.s32 	%r397, %r189, %r199, %r188;
	mad.lo.s32 	%r398, %r397, %r196, %r187;
	mul.wide.s32 	%rd246, %r398, 4;
	add.s64 	%rd247, %rd8, %rd246;
	ld.global.f32 	%f114, [%rd247];
	sub.f32 	%f147, %f147, %f114;
	add.s32 	%r433, %r433, -1;
$L__BB0_143:
	setp.lt.s32 	%p283, %r421, 1;
	mov.f32 	%f163, %f1;
	@%p283 bra 	$L__BB0_145;
	cvt.rn.f32.u32 	%f115, %r421;
	div.rn.f32 	%f163, %f137, %f115;
$L__BB0_145:
	setp.lt.s32 	%p284, %r433, 1;
	mov.f32 	%f164, %f1;
	@%p284 bra 	$L__BB0_147;
	cvt.rn.f32.u32 	%f116, %r433;
	div.rn.f32 	%f164, %f147, %f116;
$L__BB0_147:
	sub.f32 	%f77, %f163, %f164;
	setp.leu.f32 	%p285, %f77, %f165;
	@%p285 bra 	$L__BB0_149;
	mul.wide.u32 	%rd248, %r399, 4;
	add.s64 	%rd249, %rd13, %rd248;
	ld.global.u32 	%r452, [%rd249];
	mov.f32 	%f165, %f77;
$L__BB0_149:
	add.s32 	%r399, %r399, 1;
	setp.ne.s32 	%p286, %r399, %r195;
	@%p286 bra 	$L__BB0_3;
	cvt.s64.s32 	%rd273, %r452;
$L__BB0_151:
	ld.param.u64 	%rd272, [_Z17SFEGO_3d_gradientPfS_S_S_S_PiS0_S0_S_S_S_S0_S0_S0_S0_S0_S0_S0_S0_S0_S0_S0_S0_S0_iiiii_param_10];
	ld.param.u64 	%rd271, [_Z17SFEGO_3d_gradientPfS_S_S_S_PiS0_S0_S_S_S_S0_S0_S0_S0_S0_S0_S0_S0_S0_S0_S0_S0_S0_iiiii_param_9];
	ld.param.u64 	%rd270, [_Z17SFEGO_3d_gradientPfS_S_S_S_PiS0_S0_S_S_S_S0_S0_S0_S0_S0_S0_S0_S0_S0_S0_S0_S0_S0_iiiii_param_8];
	ld.param.u64 	%rd269, [_Z17SFEGO_3d_gradientPfS_S_S_S_PiS0_S0_S_S_S_S0_S0_S0_S0_S0_S0_S0_S0_S0_S0_S0_S0_S0_iiiii_param_4];
	ld.param.u64 	%rd268, [_Z17SFEGO_3d_gradientPfS_S_S_S_PiS0_S0_S_S_S_S0_S0_S0_S0_S0_S0_S0_S0_S0_S0_S0_S0_S0_iiiii_param_3];
	ld.param.u64 	%rd267, [_Z17SFEGO_3d_gradientPfS_S_S_S_PiS0_S0_S_S_S_S0_S0_S0_S0_S0_S0_S0_S0_S0_S0_S0_S0_S0_iiiii_param_2];
	ld.param.u64 	%rd266, [_Z17SFEGO_3d_gradientPfS_S_S_S_PiS0_S0_S_S_S_S0_S0_S0_S0_S0_S0_S0_S0_S0_S0_S0_S0_S0_iiiii_param_1];
	cvta.to.global.u64 	%rd250, %rd270;
	shl.b64 	%rd251, %rd273, 2;
	add.s64 	%rd252, %rd250, %rd251;
	ld.global.f32 	%f117, [%rd252];
	cvta.to.global.u64 	%rd253, %rd267;
	mul.wide.s32 	%rd254, %r4, 4;
	add.s64 	%rd255, %rd253, %rd254;
	st.global.f32 	[%rd255], %f117;
	cvta.to.global.u64 	%rd256, %rd271;
	add.s64 	%rd257, %rd256, %rd251;
	ld.global.f32 	%f118, [%rd257];
	cvta.to.global.u64 	%rd258, %rd268;
	add.s64 	%rd259, %rd258, %rd254;
	st.global.f32 	[%rd259], %f118;
	cvta.to.global.u64 	%rd260, %rd272;
	add.s64 	%rd261, %rd260, %rd251;
	ld.global.f32 	%f119, [%rd261];
	cvta.to.global.u64 	%rd262, %rd269;
	add.s64 	%rd263, %rd262, %rd254;
	st.global.f32 	[%rd263], %f119;
	cvta.to.global.u64 	%rd264, %rd266;
	add.s64 	%rd265, %rd264, %rd254;
	st.global.f32 	[%rd265], %f165;
$L__BB0_152:
	ret;

}
	// .globl	_Z17SFEGO_3d_integralPfS_S_S_S_PiS0_S_S_S_S_iiii
.visible .entry _Z17SFEGO_3d_integralPfS_S_S_S_PiS0_S_S_S_S_iiii(
	.param .u64 .ptr .align 1 _Z17SFEGO_3d_integralPfS_S_S_S_PiS0_S_S_S_S_iiii_param_0,
	.param .u64 .ptr .align 1 _Z17SFEGO_3d_integralPfS_S_S_S_PiS0_S_S_S_S_iiii_param_1,
	.param .u64 .ptr .align 1 _Z17SFEGO_3d_integralPfS_S_S_S_PiS0_S_S_S_S_iiii_param_2,
	.param .u64 .ptr .align 1 _Z17SFEGO_3d_integralPfS_S_S_S_PiS0_S_S_S_S_iiii_param_3,
	.param .u64 .ptr .align 1 _Z17SFEGO_3d_integralPfS_S_S_S_PiS0_S_S_S_S_iiii_param_4,
	.param .u64 .ptr .align 1 _Z17SFEGO_3d_integralPfS_S_S_S_PiS0_S_S_S_S_iiii_param_5,
	.param .u64 .ptr .align 1 _Z17SFEGO_3d_integralPfS_S_S_S_PiS0_S_S_S_S_iiii_param_6,
	.param .u64 .ptr .align 1 _Z17SFEGO_3d_integralPfS_S_S_S_PiS0_S_S_S_S_iiii_param_7,
	.param .u64 .ptr .align 1 _Z17SFEGO_3d_integralPfS_S_S_S_PiS0_S_S_S_S_iiii_param_8,
	.param .u64 .ptr .align 1 _Z17SFEGO_3d_integralPfS_S_S_S_PiS0_S_S_S_S_iiii_param_9,
	.param .u64 .ptr .align 1 _Z17SFEGO_3d_integralPfS_S_S_S_PiS0_S_S_S_S_iiii_param_10,
	.param .u32 _Z17SFEGO_3d_integralPfS_S_S_S_PiS0_S_S_S_S_iiii_param_11,
	.param .u32 _Z17SFEGO_3d_integralPfS_S_S_S_PiS0_S_S_S_S_iiii_param_12,
	.param .u32 _Z17SFEGO_3d_integralPfS_S_S_S_PiS0_S_S_S_S_iiii_param_13,
	.param .u32 _Z17SFEGO_3d_integralPfS_S_S_S_PiS0_S_S_S_S_iiii_param_14
)
{
	.reg .pred 	%p<38>;
	.reg .b32 	%r<50>;
	.reg .b32 	%f<51>;
	.reg .b64 	%rd<79>;

	ld.param.u64 	%rd34, [_Z17SFEGO_3d_integralPfS_S_S_S_PiS0_S_S_S_S_iiii_param_1];
	ld.param.u64 	%rd35, [_Z17SFEGO_3d_integralPfS_S_S_S_PiS0_S_S_S_S_iiii_param_2];
	ld.param.u64 	%rd36, [_Z17SFEGO_3d_integralPfS_S_S_S_PiS0_S_S_S_S_iiii_param_3];
	ld.param.u64 	%rd37, [_Z17SFEGO_3d_integralPfS_S_S_S_PiS0_S_S_S_S_iiii_param_4];
	ld.param.u64 	%rd38, [_Z17SFEGO_3d_integralPfS_S_S_S_PiS0_S_S_S_S_iiii_param_5];
	ld.param.u64 	%rd33, [_Z17SFEGO_3d_integralPfS_S_S_S_PiS0_S_S_S_S_iiii_param_6];
	ld.param.u64 	%rd39, [_Z17SFEGO_3d_integralPfS_S_S_S_PiS0_S_S_S_S_iiii_param_7];
	ld.param.u64 	%rd40, [_Z17SFEGO_3d_integralPfS_S_S_S_PiS0_S_S_S_S_iiii_param_8];
	ld.param.u64 	%rd41, [_Z17SFEGO_3d_integralPfS_S_S_S_PiS0_S_S_S_S_iiii_param_9];
	ld.param.u64 	%rd42, [_Z17SFEGO_3d_integralPfS_S_S_S_PiS0_S_S_S_S_iiii_param_10];
	ld.param.u32 	%r16, [_Z17SFEGO_3d_integralPfS_S_S_S_PiS0_S_S_S_S_iiii_param_11];
	ld.param.u32 	%r17, [_Z17SFEGO_3d_integralPfS_S_S_S_PiS0_S_S_S_S_iiii_param_12];
	ld.param.u32 	%r20, [_Z17SFEGO_3d_integralPfS_S_S_S_PiS0_S_S_S_S_iiii_param_13];
	ld.param.u32 	%r19, [_Z17SFEGO_3d_integralPfS_S_S_S_PiS0_S_S_S_S_iiii_param_14];
	cvta.to.global.u64 	%rd1, %rd34;
	cvta.to.global.u64 	%rd2, %rd37;
	cvta.to.global.u64 	%rd3, %rd42;
	cvta.to.global.u64 	%rd4, %rd36;
	cvta.to.global.u64 	%rd5, %rd41;
	cvta.to.global.u64 	%rd6, %rd35;
	cvta.to.global.u64 	%rd7, %rd40;
	cvta.to.global.u64 	%rd8, %rd39;
	cvta.to.global.u64 	%rd9, %rd33;
	cvta.to.global.u64 	%rd10, %rd38;
	mov.u32 	%r21, %tid.x;
	mov.u32 	%r22, %ntid.x;
	mov.u32 	%r23, %ctaid.x;
	mad.lo.s32 	%r1, %r22, %r23, %r21;
	mov.u32 	%r24, %tid.y;
	mov.u32 	%r25, %ntid.y;
	mov.u32 	%r26, %ctaid.y;
	mad.lo.s32 	%r27, %r25, %r26, %r24;
	mov.u32 	%r28, %tid.z;
	mov.u32 	%r29, %ntid.z;
	mov.u32 	%r30, %ctaid.z;
	mad.lo.s32 	%r3, %r29, %r30, %r28;
	setp.ge.s32 	%p1, %r1, %r17;
	setp.ge.s32 	%p2, %r27, %r20;
	or.pred  	%p3, %p1, %p2;
	setp.ge.s32 	%p4, %r3, %r19;
	or.pred  	%p5, %p3, %p4;
	@%p5 bra 	$L__BB1_19;
	ld.param.u64 	%rd70, [_Z17SFEGO_3d_integralPfS_S_S_S_PiS0_S_S_S_S_iiii_param_0];
	cvta.to.global.u64 	%rd43, %rd70;
	mad.lo.s32 	%r31, %r20, %r3, %r27;
	mad.lo.s32 	%r32, %r31, %r17, %r1;
	mul.wide.s32 	%rd44, %r32, 4;
	add.s64 	%rd11, %rd43, %rd44;
	mov.b32 	%r33, 0;
	st.global.u32 	[%rd11], %r33;
	setp.lt.s32 	%p6, %r16, 1;
	@%p6 bra 	$L__BB1_19;
	cvt.rn.f32.u32 	%f1, %r3;
	setp.eq.s32 	%p7, %r16, 1;
	mov.b64 	%rd78, 0;
	mov.f32 	%f49, 0f00000000;
	@%p7 bra 	$L__BB1_14;
	and.b32  	%r34, %r16, 2147483646;
	neg.s32 	%r49, %r34;
	add.s64 	%rd77, %rd10, 4;
	add.s64 	%rd76, %rd3, 4;
	add.s64 	%rd75, %rd9, 4;
	add.s64 	%rd74, %rd5, 4;
	add.s64 	%rd73, %rd8, 4;
	add.s64 	%rd72, %rd7, 4;
	mov.f32 	%f49, 0f00000000;
$L__BB1_4:
	ld.global.u32 	%r35, [%rd77+-4];
	add.s32 	%r6, %r35, %r1;
	ld.global.u32 	%r36, [%rd75+-4];
	add.s32 	%r7, %r36, %r27;
	ld.global.f32 	%f10, [%rd73+-4];
	add.f32 	%f11, %f10, %f1;
	cvt.rzi.s32.f32 	%r8, %f11;
	setp.lt.s32 	%p8, %r6, 0;
	setp.ge.s32 	%p9, %r6, %r17;
	or.pred  	%p10, %p8, %p9;
	@%p10 bra 	$L__BB1_8;
	setp.lt.s32 	%p11, %r7, 0;
	setp.ge.s32 	%p12, %r7, %r20;
	or.pred  	%p13, %p11, %p12;
	@%p13 bra 	$L__BB1_8;
	setp.lt.s32 	%p14, %r8, 0;
	setp.ge.s32 	%p15, %r8, %r19;
	or.pred  	%p16, %p14, %p15;
	@%p16 bra 	$L__BB1_8;
	ld.global.f32 	%f12, [%rd72+-4];
	mad.lo.s32 	%r37, %r8, %r20, %r7;
	mad.lo.s32 	%r38, %r37, %r17, %r6;
	mul.wide.s32 	%rd46, %r38, 4;
	add.s64 	%rd47, %rd6, %rd46;
	ld.global.f32 	%f13, [%rd47];
	ld.global.f32 	%f14, [%rd74+-4];
	add.s64 	%rd48, %rd4, %rd46;
	ld.global.f32 	%f15, [%rd48];
	mul.f32 	%f16, %f14, %f15;
	fma.rn.f32 	%f17, %f12, %f13, %f16;
	ld.global.f32 	%f18, [%rd76+-4];
	add.s64 	%rd49, %rd2, %rd46;
	ld.global.f32 	%f19, [%rd49];
	fma.rn.f32 	%f20, %f18, %f19, %f17;
	add.s64 	%rd50, %rd1, %rd46;
	ld.global.f32 	%f21, [%rd50];
	fma.rn.f32 	%f49, %f21, %f20, %f49;
	st.global.f32 	[%rd11], %f49;
$L__BB1_8:
	ld.global.u32 	%r39, [%rd77];
	add.s32 	%r9, %r39, %r1;
	ld.global.u32 	%r40, [%rd75];
	add.s32 	%r10, %r40, %r27;
	ld.global.f32 	%f22, [%rd73];
	add.f32 	%f23, %f22, %f1;
	cvt.rzi.s32.f32 	%r11, %f23;
	setp.lt.s32 	%p17, %r9, 0;
	setp.ge.s32 	%p18, %r9, %r17;
	or.pred  	%p19, %p17, %p18;
	@%p19 bra 	$L__BB1_12;
	setp.lt.s32 	%p20, %r10, 0;
	setp.ge.s32 	%p21, %r10, %r20;
	or.pred  	%p22, %p20, %p21;
	@%p22 bra 	$L__BB1_12;
	setp.lt.s32 	%p23, %r11, 0;
	setp.ge.s32 	%p24, %r11, %r19;
	or.pred  	%p25, %p23, %p24;
	@%p25 bra 	$L__BB1_12;
	ld.global.f32 	%f24, [%rd72];
	mad.lo.s32 	%r41, %r11, %r20, %r10;
	mad.lo.s32 	%r42, %r41, %r17, %r9;
	mul.wide.s32 	%rd51, %r42, 4;
	add.s64 	%rd52, %rd6, %rd51;
	ld.global.f32 	%f25, [%rd52];
	ld.global.f32 	%f26, [%rd74];
	add.s64 	%rd53, %rd4, %rd51;
	ld.global.f32 	%f27, [%rd53];
	mul.f32 	%f28, %f26, %f27;
	fma.rn.f32 	%f29, %f24, %f25, %f28;
	ld.global.f32 	%f30, [%rd76];
	add.s64 	%rd54, %rd2, %rd51;
	ld.global.f32 	%f31, [%rd54];
	fma.rn.f32 	%f32, %f30, %f31, %f29;
	add.s64 	%rd55, %rd1, %rd51;
	ld.global.f32 	%f33, [%rd55];
	fma.rn.f32 	%f49, %f33, %f32, %f49;
	st.global.f32 	[%rd11], %f49;
$L__BB1_12:
	add.s32 	%r49, %r49, 2;
	add.s64 	%rd77, %rd77, 8;
	add.s64 	%rd76, %rd76, 8;
	add.s64 	%rd75, %rd75, 8;
	add.s64 	%rd74, %rd74, 8;
	add.s64 	%rd73, %rd73, 8;
	add.s64 	%rd72, %rd72, 8;
	setp.ne.s32 	%p26, %r49, 0;
	@%p26 bra 	$L__BB1_4;
	and.b32  	%r43, %r16, 2147483646;
	cvt.u64.u32 	%rd78, %r43;
$L__BB1_14:
	and.b32  	%r44, %r16, 1;
	setp.eq.b32 	%p27, %r44, 1;
	not.pred 	%p28, %p27;
	@%p28 bra 	$L__BB1_19;
	ld.param.u64 	%rd71, [_Z17SFEGO_3d_integralPfS_S_S_S_PiS0_S_S_S_S_iiii_param_6];
	shl.b64 	%rd56, %rd78, 2;
	add.s64 	%rd57, %rd10, %rd56;
	ld.global.u32 	%r45, [%rd57];
	add.s32 	%r13, %r45, %r1;
	cvta.to.global.u64 	%rd58, %rd71;
	add.s64 	%rd59, %rd58, %rd56;
	ld.global.u32 	%r46, [%rd59];
	add.s32 	%r14, %r46, %r27;
	add.s64 	%rd60, %rd8, %rd56;
	ld.global.f32 	%f34, [%rd60];
	add.f32 	%f35, %f34, %f1;
	cvt.rzi.s32.f32 	%r15, %f35;
	setp.lt.s32 	%p29, %r13, 0;
	setp.ge.s32 	%p30, %r13, %r17;
	or.pred  	%p31, %p29, %p30;
	@%p31 bra 	$L__BB1_19;
	setp.lt.s32 	%p32, %r14, 0;
	setp.ge.s32 	%p33, %r14, %r20;
	or.pred  	%p34, %p32, %p33;
	@%p34 bra 	$L__BB1_19;
	setp.lt.s32 	%p35, %r15, 0;
	setp.ge.s32 	%p36, %r15, %r19;
	or.pred  	%p37, %p35, %p36;
	@%p37 bra 	$L__BB1_19;
	add.s64 	%rd62, %rd7, %rd56;
	ld.global.f32 	%f36, [%rd62];
	mad.lo.s32 	%r47, %r15, %r20, %r14;
	mad.lo.s32 	%r48, %r47, %r17, %r13;
	mul.wide.s32 	%rd63, %r48, 4;
	add.s64 	%rd64, %rd6, %rd63;
	ld.global.f32 	%f37, [%rd64];
	add.s64 	%rd65, %rd5, %rd56;
	ld.global.f32 	%f38, [%rd65];
	add.s64 	%rd66, %rd4, %rd63;
	ld.global.f32 	%f39, [%rd66];
	mul.f32 	%f40, %f38, %f39;
	fma.rn.f32 	%f41, %f36, %f37, %f40;
	add.s64 	%rd67, %rd3, %rd56;
	ld.global.f32 	%f42, [%rd67];
	add.s64 	%rd68, %rd2, %rd63;
	ld.global.f32 	%f43, [%rd68];
	fma.rn.f32 	%f44, %f42, %f43, %f41;
	add.s64 	%rd69, %rd1, %rd63;
	ld.global.f32 	%f45, [%rd69];
	fma.rn.f32 	%f46, %f45, %f44, %f49;
	st.global.f32 	[%rd11], %f46;
$L__BB1_19:
	ret;

}


// ===== COMPILED SASS (sm_100) =====

	.target	sm_100

	.elftype	@"ET_EXEC"


//--------------------- .note.nv.tkinfo           --------------------------
	.section	.note.nv.tkinfo,"",@"SHT_NOTE"
	.sectionflags	@"SHF_NOTE_NV_TKINFO"
	.tkinfo
        /*0018*/ 	.word	0x00000002
        /*0030*/ 	.string	""
        /*0030*/ 	.string	"ptxas"
        /*0030*/ 	.string	"Cuda compilation tools, release 13.0, V13.0.88"
        /*0030*/ 	.string	"Build cuda_13.0.r13.0/compiler.36424714_0"
        /*0030*/ 	.string	"-arch sm_100 -m 64 "



//--------------------- .note.nv.cuinfo           --------------------------
	.section	.note.nv.cuinfo,"",@"SHT_NOTE"
	.sectionflags	@"SHF_NOTE_NV_CUINFO"
        /*0018*/ 	.short	0x0002
        /*001a*/ 	.short	0x0064
        /*001c*/ 	.short	0x0082
	.zero		2


//--------------------- .nv.info                  --------------------------
	.section	.nv.info,"",@"SHT_CUDA_INFO"
	.align	4


	//----- nvinfo : EIATTR_REGCOUNT
	.align		4
        /*0000*/ 	.byte	0x04, 0x2f
        /*0002*/ 	.short	(.L_1 - .L_0)
	.align		4
.L_0:
        /*0004*/ 	.word	index@(_Z17SFEGO_3d_gradientPfS_S_S_S_PiS0_S0_S_S_S_S0_S0_S0_S0_S0_S0_S0_S0_S0_S0_S0_S0_S0_iiiii)
        /*0008*/ 	.word	0x00000025


	//----- nvinfo : EIATTR_FRAME_SIZE
	.align		4
.L_1:
        /*000c*/ 	.byte	0x04, 0x11
        /*000e*/ 	.short	(.L_3 - .L_2)
	.align		4
.L_2:
        /*0010*/ 	.word	index@($__internal_0_$__cuda_sm3x_div_rn_noftz_f32_slowpath)
        /*0014*/ 	.word	0x00000000


	//----- nvinfo : EIATTR_FRAME_SIZE
	.align		4
.L_3:
        /*0018*/ 	.byte	0x04, 0x11
        /*001a*/ 	.short	(.L_5 - .L_4)
	.align		4
.L_4:
        /*001c*/ 	.word	index@(_Z17SFEGO_3d_gradientPfS_S_S_S_PiS0_S0_S_S_S_S0_S0_S0_S0_S0_S0_S0_S0_S0_S0_S0_S0_S0_iiiii)
        /*0020*/ 	.word	0x00000000


	//----- nvinfo : EIATTR_REGCOUNT
	.align		4
.L_5:
        /*0024*/ 	.byte	0x04, 0x2f
        /*0026*/ 	.short	(.L_7 - .L_6)
	.align		4
.L_6:
        /*0028*/ 	.word	index@(_Z17SFEGO_3d_integralPfS_S_S_S_PiS0_S_S_S_S_iiii)
        /*002c*/ 	.word	0x00000022


	//----- nvinfo : EIATTR_FRAME_SIZE
	.align		4
.L_7:
        /*0030*/ 	.byte	0x04, 0x11
        /*0032*/ 	.short	(.L_9 - .L_8)
	.align		4
.L_8:
        /*0034*/ 	.word	index@(_Z17SFEGO_3d_integralPfS_S_S_S_PiS0_S_S_S_S_iiii)
        /*0038*/ 	.word	0x00000000


	//----- nvinfo : EIATTR_MIN_STACK_SIZE
	.align		4
.L_9:
        /*003c*/ 	.byte	0x04, 0x12
        /*003e*/ 	.short	(.L_11 - .L_10)
	.align		4
.L_10:
        /*0040*/ 	.word	index@(_Z17SFEGO_3d_integralPfS_S_S_S_PiS0_S_S_S_S_iiii)
        /*0044*/ 	.word	0x00000000


	//----- nvinfo : EIATTR_MIN_STACK_SIZE
	.align		4
.L_11:
        /*0048*/ 	.byte	0x04, 0x12
        /*004a*/ 	.short	(.L_13 - .L_12)
	.align		4
.L_12:
        /*004c*/ 	.word	index@(_Z17SFEGO_3d_gradientPfS_S_S_S_PiS0_S0_S_S_S_S0_S0_S0_S0_S0_S0_S0_S0_S0_S0_S0_S0_S0_iiiii)
        /*0050*/ 	.word	0x00000000
.L_13:


//--------------------- .nv.compat                --------------------------
	.section	.nv.compat,"",@"SHT_CUDA_COMPAT_INFO"
	.align	4
        /*0000*/ 	.byte	0x02, 0x09, 0x00, 0x00, 0x02, 0x02, 0x01, 0x00, 0x02, 0x05, 0x05, 0x00, 0x03, 0x07, 0x01, 0x01
        /*0010*/ 	.byte	0x02, 0x03, 0x00, 0x00, 0x02, 0x06, 0x01, 0x00, 0x04, 0x0b, 0x08, 0x00, 0x01, 0x00, 0x00, 0x00
        /*0020*/ 	.byte	0x00, 0x00, 0x00, 0x00


//--------------------- .nv.info._Z17SFEGO_3d_integralPfS_S_S_S_PiS0_S_S_S_S_iiii --------------------------
	.section	.nv.info._Z17SFEGO_3d_integralPfS_S_S_S_PiS0_S_S_S_S_iiii,"",@"SHT_CUDA_INFO"
	.sectionflags	@""
	.align	4


	//----- nvinfo : EIATTR_CUDA_API_VERSION
	.align		4
        /*0000*/ 	.byte	0x04, 0x37
        /*0002*/ 	.short	(.L_15 - .L_14)
.L_14:
        /*0004*/ 	.word	0x00000082


	//----- nvinfo : EIATTR_KPARAM_INFO
	.align		4
.L_15:
        /*0008*/ 	.byte	0x04, 0x17
        /*000a*/ 	.short	(.L_17 - .L_16)
.L_16:
        /*000c*/ 	.word	0x00000000
        /*0010*/ 	.short	0x000e
        /*0012*/ 	.short	0x0064
        /*0014*/ 	.byte	0x00, 0xf0, 0x11, 0x00


	//----- nvinfo : EIATTR_KPARAM_INFO
	.align		4
.L_17:
        /*0018*/ 	.byte	0x04, 0x17
        /*001a*/ 	.short	(.L_19 - .L_18)
.L_18:
        /*001c*/ 	.word	0x00000000
        /*0020*/ 	.short	0x000d
        /*0022*/ 	.short	0x0060
        /*0024*/ 	.byte	0x00, 0xf0, 0x11, 0x00


	//----- nvinfo : EIATTR_KPARAM_INFO
	.align		4
.L_19:
        /*0028*/ 	.byte	0x04, 0x17
        /*002a*/ 	.short	(.L_21 - .L_20)
.L_20:
        /*002c*/ 	.word	0x00000000
        /*0030*/ 	.short	0x000c
        /*0032*/ 	.short	0x005c
        /*0034*/ 	.byte	0x00, 0xf0, 0x11, 0x00


	//----- nvinfo : EIATTR_KPARAM_INFO
	.align		4
.L_21:
        /*0038*/ 	.byte	0x04, 0x17
        /*003a*/ 	.short	(.L_23 - .L_22)
.L_22:
        /*003c*/ 	.word	0x00000000
        /*0040*/ 	.short	0x000b
        /*0042*/ 	.short	0x0058
        /*0044*/ 	.byte	0x00, 0xf0, 0x11, 0x00


	//----- nvinfo : EIATTR_KPARAM_INFO
	.align		4
.L_23:
        /*0048*/ 	.byte	0x04, 0x17
        /*004a*/ 	.short	(.L_25 - .L_24)
.L_24:
        /*004c*/ 	.word	0x00000000
        /*0050*/ 	.short	0x000a
        /*0052*/ 	.short	0x0050
        /*0054*/ 	.byte	0x00, 0xf5, 0x21, 0x00


	//----- nvinfo : EIATTR_KPARAM_INFO
	.align		4
.L_25:
        /*0058*/ 	.byte	0x04, 0x17
        /*005a*/ 	.short	(.L_27 - .L_26)
.L_26:
        /*005c*/ 	.word	0x00000000
        /*0060*/ 	.short	0x0009
        /*0062*/ 	.short	0x0048
        /*0064*/ 	.byte	0x00, 0xf5, 0x21, 0x00


	//----- nvinfo : EIATTR_KPARAM_INFO
	.align		4
.L_27:
        /*0068*/ 	.byte	0x04, 0x17
        /*006a*/ 	.short	(.L_29 - .L_28)
.L_28:
        /*006c*/ 	.word	0x00000000
        /*0070*/ 	.short	0x0008
        /*0072*/ 	.short	0x0040
        /*0074*/ 	.byte	0x00, 0xf5, 0x21, 0x00


	//----- nvinfo : EIATTR_KPARAM_INFO
	.align		4
.L_29:
        /*0078*/ 	.byte	0x04, 0x17
        /*007a*/ 	.short	(.L_31 - .L_30)
.L_30:
        /*007c*/ 	.word	0x00000000
        /*0080*/ 	.short	0x0007
        /*0082*/ 	.short	0x0038
        /*0084*/ 	.byte	0x00, 0xf5, 0x21, 0x00


	//----- nvinfo : EIATTR_KPARAM_INFO
	.align		4
.L_31:
        /*0088*/ 	.byte	0x04, 0x17
        /*008a*/ 	.short	(.L_33 - .L_32)
.L_32:
        /*008c*/ 	.word	0x00000000
        /*0090*/ 	.short	0x0006
        /*0092*/ 	.short	0x0030
        /*0094*/ 	.byte	0x00, 0xf5, 0x21, 0x00


	//----- nvinfo : EIATTR_KPARAM_INFO
	.align		4
.L_33:
        /*0098*/ 	.byte	0x04, 0x17
        /*009a*/ 	.short	(.L_35 - .L_34)
.L_34:
        /*009c*/ 	.word	0x00000000
        /*00a0*/ 	.short	0x0005
        /*00a2*/ 	.short	0x0028
        /*00a4*/ 	.byte	0x00, 0xf5, 0x21, 0x00


	//----- nvinfo : EIATTR_KPARAM_INFO
	.align		4
.L_35:
        /*00a8*/ 	.byte	0x04, 0x17
        /*00aa*/ 	.short	(.L_37 - .L_36)
.L_36:
        /*00ac*/ 	.word	0x00000000
        /*00b0*/ 	.short	0x0004
        /*00b2*/ 	.short	0x0020
        /*00b4*/ 	.byte	0x00, 0xf5, 0x21, 0x00


	//----- nvinfo : EIATTR_KPARAM_INFO
	.align		4
.L_37:
        /*00b8*/ 	.byte	0x04, 0x17
        /*00ba*/ 	.short	(.L_39 - .L_38)
.L_38:
        /*00bc*/ 	.word	0x00000000
        /*00c0*/ 	.short	0x0003
        /*00c2*/ 	.short	0x0018
        /*00c4*/ 	.byte	0x00, 0xf5, 0x21, 0x00


	//----- nvinfo : EIATTR_KPARAM_INFO
	.align		4
.L_39:
        /*00c8*/ 	.byte	0x04, 0x17
        /*00ca*/ 	.short	(.L_41 - .L_40)
.L_40:
        /*00cc*/ 	.word	0x00000000
        /*00d0*/ 	.short	0x0002
        /*00d2*/ 	.short	0x0010
        /*00d4*/ 	.byte	0x00, 0xf5, 0x21, 0x00


	//----- nvinfo : EIATTR_KPARAM_INFO
	.align		4
.L_41:
        /*00d8*/ 	.byte	0x04, 0x17
        /*00da*/ 	.short	(.L_43 - .L_42)
.L_42:
        /*00dc*/ 	.word	0x00000000
        /*00e0*/ 	.short	0x0001
        /*00e2*/ 	.short	0x0008
        /*00e4*/ 	.byte	0x00, 0xf5, 0x21, 0x00


	//----- nvinfo : EIATTR_KPARAM_INFO
	.align		4
.L_43:
        /*00e8*/ 	.byte	0x04, 0x17
        /*00ea*/ 	.short	(.L_45 - .L_44)
.L_44:
        /*00ec*/ 	.word	0x00000000
        /*00f0*/ 	.short	0x0000
        /*00f2*/ 	.short	0x0000
        /*00f4*/ 	.byte	0x00, 0xf5, 0x21, 0x00


	//----- nvinfo : EIATTR_SPARSE_MMA_MASK
	.align		4
.L_45:
        /*00f8*/ 	.byte	0x03, 0x50
        /*00fa*/ 	.short	0x0000


	//----- nvinfo : EIATTR_MAXREG_COUNT
	.align		4
        /*00fc*/ 	.byte	0x03, 0x1b
        /*00fe*/ 	.short	0x00ff


	//----- nvinfo : EIATTR_MERCURY_ISA_VERSION
	.align		4
        /*0100*/ 	.byte	0x03, 0x5f
        /*0102*/ 	.short	0x0101


	//----- nvinfo : EIATTR_VRC_CTA_INIT_COUNT
	.align		4
        /*0104*/ 	.byte	0x02, 0x4a
	.zero		1
	.zero		1


	//----- nvinfo : EIATTR_EXIT_INSTR_OFFSETS
	.align		4
        /*0108*/ 	.byte	0x04, 0x1c
        /*010a*/ 	.short	(.L_47 - .L_46)


	//   ....[0]....
.L_46:
        /*010c*/ 	.word	0x00000120


	//   ....[1]....
        /*0110*/ 	.word	0x000001c0


	//   ....[2]....
        /*0114*/ 	.word	0x00000b20


	//   ....[3]....
        /*0118*/ 	.word	0x00000c30


	//   ....[4]....
        /*011c*/ 	.word	0x00000c90


	//   ....[5]....
        /*0120*/ 	.word	0x00000ce0


	//   ....[6]....
        /*0124*/ 	.word	0x00000ed0


	//----- nvinfo : EIATTR_CRS_STACK_SIZE
	.align		4
.L_47:
        /*0128*/ 	.byte	0x04, 0x1e
        /*012a*/ 	.short	(.L_49 - .L_48)
.L_48:
        /*012c*/ 	.word	0x00000000


	//----- nvinfo : EIATTR_CBANK_PARAM_SIZE
	.align		4
.L_49:
        /*0130*/ 	.byte	0x03, 0x19
        /*0132*/ 	.short	0x0068


	//----- nvinfo : EIATTR_PARAM_CBANK
	.align		4
        /*0134*/ 	.byte	0x04, 0x0a
        /*0136*/ 	.short	(.L_51 - .L_50)
	.align		4
.L_50:
        /*0138*/ 	.word	index@(.nv.constant0._Z17SFEGO_3d_integralPfS_S_S_S_PiS0_S_S_S_S_iiii)
        /*013c*/ 	.short	0x0380
        /*013e*/ 	.short	0x0068


	//----- nvinfo : EIATTR_SW_WAR
	.align		4
.L_51:
        /*0140*/ 	.byte	0x04, 0x36
        /*0142*/ 	.short	(.L_53 - .L_52)
.L_52:
        /*0144*/ 	.word	0x00000008
.L_53:


//--------------------- .nv.info._Z17SFEGO_3d_gradientPfS_S_S_S_PiS0_S0_S_S_S_S0_S0_S0_S0_S0_S0_S0_S0_S0_S0_S0_S0_S0_iiiii --------------------------
	.section	.nv.info._Z17SFEGO_3d_gradientPfS_S_S_S_PiS0_S0_S_S_S_S0_S0_S0_S0_S0_S0_S0_S0_S0_S0_S0_S0_S0_iiiii,"",@"SHT_CUDA_INFO"
	.sectionflags	@""
	.align	4


	//----- nvinfo : EIATTR_CUDA_API_VERSION
	.align		4
        /*0000*/ 	.byte	0x04, 0x37
        /*0002*/ 	.short	(.L_55 - .L_54)
.L_54:
        /*0004*/ 	.word	0x00000082


	//----- nvinfo : EIATTR_KPARAM_INFO
	.align		4
.L_55:
        /*0008*/ 	.byte	0x04, 0x17
        /*000a*/ 	.short	(.L_57 - .L_56)
.L_56:
        /*000c*/ 	.word	0x00000000
        /*0010*/ 	.short	0x001c
        /*0012*/ 	.short	0x00d0
        /*0014*/ 	.byte	0x00, 0xf0, 0x11, 0x00


	//----- nvinfo : EIATTR_KPARAM_INFO
	.align		4
.L_57:
        /*0018*/ 	.byte	0x04, 0x17
        /*001a*/ 	.short	(.L_59 - .L_58)
.L_58:
        /*001c*/ 	.word	0x00000000
        /*0020*/ 	.short	0x001b
        /*0022*/ 	.short	0x00cc
        /*0024*/ 	.byte	0x00, 0xf0, 0x11, 0x00


	//----- nvinfo : EIATTR_KPARAM_INFO
	.align		4
.L_59:
        /*0028*/ 	.byte	0x04, 0x17
        /*002a*/ 	.short	(.L_61 - .L_60)
.L_60:
        /*002c*/ 	.word	0x00000000
        /*0030*/ 	.short	0x001a
        /*0032*/ 	.short	0x00c8
        /*0034*/ 	.byte	0x00, 0xf0, 0x11, 0x00


	//----- nvinfo : EIATTR_KPARAM_INFO
	.align		4
.L_61:
        /*0038*/ 	.byte	0x04, 0x17
        /*003a*/ 	.short	(.L_63 - .L_62)
.L_62:
        /*003c*/ 	.word	0x00000000
        /*0040*/ 	.short	0x0019
        /*0042*/ 	.short	0x00c4
        /*0044*/ 	.byte	0x00, 0xf0, 0x11, 0x00


	//----- nvinfo : EIATTR_KPARAM_INFO
	.align		4
.L_63:
        /*0048*/ 	.byte	0x04, 0x17
        /*004a*/ 	.short	(.L_65 - .L_64)
.L_64:
        /*004c*/ 	.word	0x00000000
        /*0050*/ 	.short	0x0018
        /*0052*/ 	.short	0x00c0
        /*0054*/ 	.byte	0x00, 0xf0, 0x11, 0x00


	//----- nvinfo : EIATTR_KPARAM_INFO
	.align		4
.L_65:
        /*0058*/ 	.byte	0x04, 0x17
        /*005a*/ 	.short	(.L_67 - .L_66)
.L_66:
        /*005c*/ 	.word	0x00000000
        /*0060*/ 	.short	0x0017
        /*0062*/ 	.short	0x00b8
        /*0064*/ 	.byte	0x00, 0xf5, 0x21, 0x00


	//----- nvinfo : EIATTR_KPARAM_INFO
	.align		4
.L_67:
        /*0068*/ 	.byte	0x04, 0x17
        /*006a*/ 	.short	(.L_69 - .L_68)
.L_68:
        /*006c*/ 	.word	0x00000000
        /*0070*/ 	.short	0x0016
        /*0072*/ 	.short	0x00b0
        /*0074*/ 	.byte	0x00, 0xf5, 0x21, 0x00


	//----- nvinfo : EIATTR_KPARAM_INFO
	.align		4
.L_69:
        /*0078*/ 	.byte	0x04, 0x17
        /*007a*/ 	.short	(.L_71 - .L_70)
.L_70:
        /*007c*/ 	.word	0x00000000
        /*0080*/ 	.short	0x0015
        /*0082*/ 	.short	0x00a8
        /*0084*/ 	.byte	0x00, 0xf5, 0x21, 0x00


	//----- nvinfo : EIATTR_KPARAM_INFO
	.align		4
.L_71:
        /*0088*/ 	.byte	0x04, 0x17
        /*008a*/ 	.short	(.L_73 - .L_72)
.L_72:
        /*008c*/ 	.word	0x00000000
        /*0090*/ 	.short	0x0014
        /*0092*/ 	.short	0x00a0
        /*0094*/ 	.byte	0x00, 0xf5, 0x21, 0x00


	//----- nvinfo : EIATTR_KPARAM_INFO
	.align		4
.L_73:
        /*0098*/ 	.byte	0x04, 0x17
        /*009a*/ 	.short	(.L_75 - .L_74)
.L_74:
        /*009c*/ 	.word	0x00000000
        /*00a0*/ 	.short	0x0013
        /*00a2*/ 	.short	0x0098
        /*00a4*/ 	.byte	0x00, 0xf5, 0x21, 0x00


	//----- nvinfo : EIATTR_KPARAM_INFO
	.align		4
.L_75:
        /*00a8*/ 	.byte	0x04, 0x17
        /*00aa*/ 	.short	(.L_77 - .L_76)
.L_76:
        /*00ac*/ 	.word	0x00000000
        /*00b0*/ 	.short	0x0012
        /*00b2*/ 	.short	0x0090
        /*00b4*/ 	.byte	0x00, 0xf5, 0x21, 0x00


	//----- nvinfo : EIATTR_KPARAM_INFO
	.align		4
.L_77:
        /*00b8*/ 	.byte	0x04, 0x17
        /*00ba*/ 	.short	(.L_79 - .L_78)
.L_78:
        /*00bc*/ 	.word	0x00000000
        /*00c0*/ 	.short	0x0011
        /*00c2*/ 	.short	0x0088
        /*00c4*/ 	.byte	0x00, 0xf5, 0x21, 0x00


	//----- nvinfo : EIATTR_KPARAM_INFO
	.align		4
.L_79:
        /*00c8*/ 	.byte	0x04, 0x17
        /*00ca*/ 	.short	(.L_81 - .L_80)
.L_80:
        /*00cc*/ 	.word	0x00000000
        /*00d0*/ 	.short	0x0010
        /*00d2*/ 	.short	0x0080
        /*00d4*/ 	.byte	0x00, 0xf5, 0x21, 0x00


	//----- nvinfo : EIATTR_KPARAM_INFO
	.align		4
.L_81:
        /*00d8*/ 	.byte	0x04, 0x17
        /*00da*/ 	.short	(.L_83 - .L_82)
.L_82:
        /*00dc*/ 	.word	0x00000000
        /*00e0*/ 	.short	0x000f
        /*00e2*/ 	.short	0x0078
        /*00e4*/ 	.byte	0x00, 0xf5, 0x21, 0x00


	//----- nvinfo : EIATTR_KPARAM_INFO
	.align		4
.L_83:
        /*00e8*/ 	.byte	0x04, 0x17
        /*00ea*/ 	.short	(.L_85 - .L_84)
.L_84:
        /*00ec*/ 	.word	0x00000000
        /*00f0*/ 	.short	0x000e
        /*00f2*/ 	.short	0x0070
        /*00f4*/ 	.byte	0x00, 0xf5, 0x21, 0x00


	//----- nvinfo : EIATTR_KPARAM_INFO
	.align		4
.L_85:
        /*00f8*/ 	.byte	0x04, 0x17
        /*00fa*/ 	.short	(.L_87 - .L_86)
.L_86:
        /*00fc*/ 	.word	0x00000000
        /*0100*/ 	.short	0x000d
        /*0102*/ 	.short	0x0068
        /*0104*/ 	.byte	0x00, 0xf5, 0x21, 0x00


	//----- nvinfo : EIATTR_KPARAM_INFO
	.align		4
.L_87:
        /*0108*/ 	.byte	0x04, 0x17
        /*010a*/ 	.short	(.L_89 - .L_88)
.L_88:
        /*010c*/ 	.word	0x00000000
        /*0110*/ 	.short	0x000c
        /*0112*/ 	.short	0x0060
        /*0114*/ 	.byte	0x00, 0xf5, 0x21, 0x00


	//----- nvinfo : EIATTR_KPARAM_INFO
	.align		4
.L_89:
        /*0118*/ 	.byte	0x04, 0x17
        /*011a*/ 	.short	(.L_91 - .L_90)
.L_90:
        /*011c*/ 	.word	0x00000000
        /*0120*/ 	.short	0x000b
        /*0122*/ 	.short	0x0058
        /*0124*/ 	.byte	0x00, 0xf5, 0x21, 0x00


	//----- nvinfo : EIATTR_KPARAM_INFO
	.align		4
.L_91:
        /*0128*/ 	.byte	0x04, 0x17
        /*012a*/ 	.short	(.L_93 - .L_92)
.L_92:
        /*012c*/ 	.word	0x00000000
        /*0130*/ 	.short	0x000a
        /*0132*/ 	.short	0x0050
        /*0134*/ 	.byte	0x00, 0xf5, 0x21, 0x00


	//----- nvinfo : EIATTR_KPARAM_INFO
	.align		4
.L_93:
        /*0138*/ 	.byte	0x04, 0x17
        /*013a*/ 	.short	(.L_95 - .L_94)
.L_94:
        /*013c*/ 	.word	0x00000000
        /*0140*/ 	.short	0x0009
        /*0142*/ 	.short	0x0048
        /*0144*/ 	.byte	0x00, 0xf5, 0x21, 0x00


	//----- nvinfo : EIATTR_KPARAM_INFO
	.align		4
.L_95:
        /*0148*/ 	.byte	0x04, 0x17
        /*014a*/ 	.short	(.L_97 - .L_96)
.L_96:
        /*014c*/ 	.word	0x00000000
        /*0150*/ 	.short	0x0008
        /*0152*/ 	.short	0x0040
        /*0154*/ 	.byte	0x00, 0xf5, 0x21, 0x00


	//----- nvinfo : EIATTR_KPARAM_INFO
	.align		4
.L_97:
        /*0158*/ 	.byte	0x04, 0x17
        /*015a*/ 	.short	(.L_99 - .L_98)
.L_98:
        /*015c*/ 	.word	0x00000000
        /*0160*/ 	.short	0x0007
        /*0162*/ 	.short	0x0038
        /*0164*/ 	.byte	0x00, 0xf5, 0x21, 0x00


	//----- nvinfo : EIATTR_KPARAM_INFO
	.align		4
.L_99:
        /*0168*/ 	.byte	0x04, 0x17
        /*016a*/ 	.short	(.L_101 - .L_100)
.L_100:
        /*016c*/ 	.word	0x00000000
        /*0170*/ 	.short	0x0006
        /*0172*/ 	.short	0x0030
        /*0174*/ 	.byte	0x00, 0xf5, 0x21, 0x00


	//----- nvinfo : EIATTR_KPARAM_INFO
	.align		4
.L_101:
        /*0178*/ 	.byte	0x04, 0x17
        /*017a*/ 	.short	(.L_103 - .L_102)
.L_102:
        /*017c*/ 	.word	0x00000000
        /*0180*/ 	.short	0x0005
        /*0182*/ 	.short	0x0028
        /*0184*/ 	.byte	0x00, 0xf5, 0x21, 0x00


	//----- nvinfo : EIATTR_KPARAM_INFO
	.align		4
.L_103:
        /*0188*/ 	.byte	0x04, 0x17
        /*018a*/ 	.short	(.L_105 - .L_104)
.L_104:
        /*018c*/ 	.word	0x00000000
        /*0190*/ 	.short	0x0004
        /*0192*/ 	.short	0x0020
        /*0194*/ 	.byte	0x00, 0xf5, 0x21, 0x00


	//----- nvinfo : EIATTR_KPARAM_INFO
	.align		4
.L_105:
        /*0198*/ 	.byte	0x04, 0x17
        /*019a*/ 	.short	(.L_107 - .L_106)
.L_106:
        /*019c*/ 	.word	0x00000000
        /*01a0*/ 	.short	0x0003
        /*01a2*/ 	.short	0x0018
        /*01a4*/ 	.byte	0x00, 0xf5, 0x21, 0x00


	//----- nvinfo : EIATTR_KPARAM_INFO
	.align		4
.L_107:
        /*01a8*/ 	.byte	0x04, 0x17
        /*01aa*/ 	.short	(.L_109 - .L_108)
.L_108:
        /*01ac*/ 	.word	0x00000000
        /*01b0*/ 	.short	0x0002
        /*01b2*/ 	.short	0x0010
        /*01b4*/ 	.byte	0x00, 0xf5, 0x21, 0x00


	//----- nvinfo : EIATTR_KPARAM_INFO
	.align		4
.L_109:
        /*01b8*/ 	.byte	0x04, 0x17
        /*01ba*/ 	.short	(.L_111 - .L_110)
.L_110:
        /*01bc*/ 	.word	0x00000000
        /*01c0*/ 	.short	0x0001
        /*01c2*/ 	.short	0x0008
        /*01c4*/ 	.byte	0x00, 0xf5, 0x21, 0x00


	//----- nvinfo : EIATTR_KPARAM_INFO
	.align		4
.L_111:
        /*01c8*/ 	.byte	0x04, 0x17
        /*01ca*/ 	.short	(.L_113 - .L_112)
.L_112:
        /*01cc*/ 	.word	0x00000000
        /*01d0*/ 	.short	0x0000
        /*01d2*/ 	.short	0x0000
        /*01d4*/ 	.byte	0x00, 0xf5, 0x21, 0x00


	//----- nvinfo : EIATTR_SPARSE_MMA_MASK
	.align		4
.L_113:
        /*01d8*/ 	.byte	0x03, 0x50
        /*01da*/ 	.short	0x0000


	//----- nvinfo : EIATTR_MAXREG_COUNT
	.align		4
        /*01dc*/ 	.byte	0x03, 0x1b
        /*01de*/ 	.short	0x00ff


	//----- nvinfo : EIATTR_MERCURY_ISA_VERSION
	.align		4
        /*01e0*/ 	.byte	0x03, 0x5f
        /*01e2*/ 	.short	0x0101


	//----- nvinfo : EIATTR_VRC_CTA_INIT_COUNT
	.align		4
        /*01e4*/ 	.byte	0x02, 0x4a
	.zero		1
	.zero		1


	//----- nvinfo : EIATTR_EXIT_INSTR_OFFSETS
	.align		4
        /*01e8*/ 	.byte	0x04, 0x1c
        /*01ea*/ 	.short	(.L_115 - .L_114)


	//   ....[0]....
.L_114:
        /*01ec*/ 	.word	0x00000120


	//   ....[1]....
        /*01f0*/ 	.word	0x00005c80


	//----- nvinfo : EIATTR_CRS_STACK_SIZE
	.align		4
.L_115:
        /*01f4*/ 	.byte	0x04, 0x1e
        /*01f6*/ 	.short	(.L_117 - .L_116)
.L_116:
        /*01f8*/ 	.word	0x00000000


	//----- nvinfo : EIATTR_CBANK_PARAM_SIZE
	.align		4
.L_117:
        /*01fc*/ 	.byte	0x03, 0x19
        /*01fe*/ 	.short	0x00d4


	//----- nvinfo : EIATTR_PARAM_CBANK
	.align		4
        /*0200*/ 	.byte	0x04, 0x0a
        /*0202*/ 	.short	(.L_119 - .L_118)
	.align		4
.L_118:
        /*0204*/ 	.word	index@(.nv.constant0._Z17SFEGO_3d_gradientPfS_S_S_S_PiS0_S0_S_S_S_S0_S0_S0_S0_S0_S0_S0_S0_S0_S0_S0_S0_S0_iiiii)
        /*0208*/ 	.short	0x0380
        /*020a*/ 	.short	0x00d4


	//----- nvinfo : EIATTR_SW_WAR
	.align		4
.L_119:
        /*020c*/ 	.byte	0x04, 0x36
        /*020e*/ 	.short	(.L_121 - .L_120)
.L_120:
        /*0210*/ 	.word	0x00000008
.L_121:


//--------------------- .nv.callgraph             --------------------------
	.section	.nv.callgraph,"",@"SHT_CUDA_CALLGRAPH"
	.align	4
	.sectionentsize	8
	.align		4
        /*0000*/ 	.word	0x00000000
	.align		4
        /*0004*/ 	.word	0xffffffff
	.align		4
        /*0008*/ 	.word	0x00000000
	.align		4
        /*000c*/ 	.word	0xfffffffe
	.align		4
        /*0010*/ 	.word	0x00000000
	.align		4
        /*0014*/ 	.word	0xfffffffd
	.align		4
        /*0018*/ 	.word	0x00000000
	.align		4
        /*001c*/ 	.word	0xfffffffc


//--------------------- .text._Z17SFEGO_3d_integralPfS_S_S_S_PiS0_S_S_S_S_iiii --------------------------
	.section	.text._Z17SFEGO_3d_integralPfS_S_S_S_PiS0_S_S_S_S_iiii,"ax",@progbits
	.align	128
        .global         _Z17SFEGO_3d_integralPfS_S_S_S_PiS0_S_S_S_S_iiii
        .type           _Z17SFEGO_3d_integralPfS_S_S_S_PiS0_S_S_S_S_iiii,@function
        .size           _Z17SFEGO_3d_integralPfS_S_S_S_PiS0_S_S_S_S_iiii,(.L_x_118 - _Z17SFEGO_3d_integralPfS_S_S_S_PiS0_S_S_S_S_iiii)
        .other          _Z17SFEGO_3d_integralPfS_S_S_S_PiS0_S_S_S_S_iiii,@"STO_CUDA_ENTRY STV_DEFAULT"
_Z17SFEGO_3d_integralPfS_S_S_S_PiS0_S_S_S_S_iiii:
.text._Z17SFEGO_3d_integralPfS_S_S_S_PiS0_S_S_S_S_iiii:
[----:B------:R-:W-:Y:S01]  /*0000*/  LDC R1, c[0x0][0x37c] ;  /* 0x0000df00ff017b82 */ /* 0x000fe20000000800 */
[----:B------:R-:W0:Y:S01]  /*0010*/  S2R R24, SR_TID.Y ;  /* 0x0000000000187919 */ /* 0x000e220000002200 */
[----:B------:R-:W1:Y:S01]  /*0020*/  LDCU UR5, c[0x0][0x360] ;  /* 0x00006c00ff0577ac */ /* 0x000e620008000800 */
[----:B------:R-:W0:Y:S01]  /*0030*/  S2R R3, SR_CTAID.Y ;  /* 0x0000000000037919 */ /* 0x000e220000002600 */
[----:B------:R-:W0:Y:S01]  /*0040*/  LDCU UR6, c[0x0][0x364] ;  /* 0x00006c80ff0677ac */ /* 0x000e220008000800 */
[----:B------:R-:W1:Y:S01]  /*0050*/  S2R R23, SR_TID.X ;  /* 0x0000000000177919 */ /* 0x000e620000002100 */
[----:B------:R-:W2:Y:S01]  /*0060*/  LDCU.64 UR8, c[0x0][0x3e0] ;  /* 0x00007c00ff0877ac */ /* 0x000ea20008000a00 */
[----:B------:R-:W1:Y:S01]  /*0070*/  S2R R0, SR_CTAID.X ;  /* 0x0000000000007919 */ /* 0x000e620000002500 */
[----:B------:R-:W3:Y:S01]  /*0080*/  LDCU UR7, c[0x0][0x368] ;  /* 0x00006d00ff0777ac */ /* 0x000ee20008000800 */
[----:B------:R-:W3:Y:S01]  /*0090*/  S2R R2, SR_TID.Z ;  /* 0x0000000000027919 */ /* 0x000ee20000002300 */
[----:B------:R-:W4:Y:S01]  /*00a0*/  LDCU UR4, c[0x0][0x3dc] ;  /* 0x00007b80ff0477ac */ /* 0x000f220008000800 */
[----:B------:R-:W3:Y:S01]  /*00b0*/  S2R R5, SR_CTAID.Z ;  /* 0x0000000000057919 */ /* 0x000ee20000002700 */
[----:B0-----:R-:W-:-:S05]  /*00c0*/  IMAD R24, R3, UR6, R24 ;  /* 0x0000000603187c24 */ /* 0x001fca000f8e0218 */
[----:B--2---:R-:W-:Y:S01]  /*00d0*/  ISETP.GE.AND P0, PT, R24, UR8, PT ;  /* 0x0000000818007c0c */ /* 0x004fe2000bf06270 */
[----:B-1----:R-:W-:-:S05]  /*00e0*/  IMAD R23, R0, UR5, R23 ;  /* 0x0000000500177c24 */ /* 0x002fca000f8e0217 */
[----:B----4-:R-:W-:Y:S01]  /*00f0*/  ISETP.GE.OR P0, PT, R23, UR4, P0 ;  /* 0x0000000417007c0c */ /* 0x010fe20008706670 */
[----:B---3--:R-:W-:-:S05]  /*0100*/  IMAD R3, R5, UR7, R2 ;  /* 0x0000000705037c24 */ /* 0x008fca000f8e0202 */
[----:B------:R-:W-:-:S13]  /*0110*/  ISETP.GE.OR P0, PT, R3, UR9, P0 ;  /* 0x0000000903007c0c */ /* 0x000fda0008706670 */
[----:B------:R-:W-:Y:S05]  /*0120*/  @P0 EXIT ;  /* 0x000000000000094d */ /* 0x000fea0003800000 */
[----:B------:R-:W0:Y:S01]  /*0130*/  LDCU UR5, c[0x0][0x3d8] ;  /* 0x00007b00ff0577ac */ /* 0x000e220008000800 */
[----:B------:R-:W1:Y:S01]  /*0140*/  LDC.64 R10, c[0x0][0x380] ;  /* 0x0000e000ff0a7b82 */ /* 0x000e620000000a00 */
[----:B------:R-:W-:Y:S01]  /*0150*/  IMAD R0, R3, UR8, R24 ;  /* 0x0000000803007c24 */ /* 0x000fe2000f8e0218 */
[----:B------:R-:W2:Y:S03]  /*0160*/  LDCU.64 UR20, c[0x0][0x358] ;  /* 0x00006b00ff1477ac */ /* 0x000ea60008000a00 */
[----:B------:R-:W-:Y:S02]  /*0170*/  IMAD R5, R0, UR4, R23 ;  /* 0x0000000400057c24 */ /* 0x000fe4000f8e0217 */
[----:B0-----:R-:W-:-:S05]  /*0180*/  IMAD.U32 R0, RZ, RZ, UR5 ;  /* 0x00000005ff007e24 */ /* 0x001fca000f8e00ff */
[----:B------:R-:W-:Y:S01]  /*0190*/  ISETP.GE.AND P0, PT, R0, 0x1, PT ;  /* 0x000000010000780c */ /* 0x000fe20003f06270 */
[----:B-1----:R-:W-:-:S05]  /*01a0*/  IMAD.WIDE R10, R5, 0x4, R10 ;  /* 0x00000004050a7825 */ /* 0x002fca00078e020a */
[----:B--2---:R0:W-:Y:S07]  /*01b0*/  STG.E desc[UR20][R10.64], RZ ;  /* 0x000000ff0a007986 */ /* 0x0041ee000c101914 */
[----:B------:R-:W-:Y:S05]  /*01c0*/  @!P0 EXIT ;  /* 0x000000000000894d */ /* 0x000fea0003800000 */
[----:B------:R-:W-:Y:S01]  /*01d0*/  ISETP.NE.AND P0, PT, R0, 0x1, PT ;  /* 0x000000010000780c */ /* 0x000fe20003f05270 */
[----:B------:R-:W-:Y:S01]  /*01e0*/  IMAD.MOV.U32 R9, RZ, RZ, RZ ;  /* 0x000000ffff097224 */ /* 0x000fe200078e00ff */
[----:B------:R-:W-:Y:S02]  /*01f0*/  I2FP.F32.U32 R22, R3 ;  /* 0x0000000300167245 */ /* 0x000fe40000201000 */
[----:B------:R-:W-:-:S09]  /*0200*/  CS2R R2, SRZ ;  /* 0x0000000000027805 */ /* 0x000fd2000001ff00 */
[----:B------:R-:W-:Y:S05]  /*0210*/  @!P0 BRA `(.L_x_0) ;  /* 0x0000000800388947 */ /* 0x000fea0003800000 */
[----:B------:R-:W1:Y:S01]  /*0220*/  LDCU.128 UR4, c[0x0][0x3b0] ;  /* 0x00007600ff0477ac */ /* 0x000e620008000c00 */
[----:B------:R-:W2:Y:S01]  /*0230*/  LDC.64 R12, c[0x0][0x3a0] ;  /* 0x0000e800ff0c7b82 */ /* 0x000ea20000000a00 */
[----:B------:R-:W-:Y:S01]  /*0240*/  LOP3.LUT R8, R0, 0x7ffffffe, RZ, 0xc0, !PT ;  /* 0x7ffffffe00087812 */ /* 0x000fe200078ec0ff */
[----:B------:R-:W-:Y:S01]  /*0250*/  HFMA2 R9, -RZ, RZ, 0, 0 ;  /* 0x00000000ff097431 */ /* 0x000fe200000001ff */
[----:B------:R-:W3:Y:S03]  /*0260*/  LDCU.64 UR14, c[0x0][0x3a8] ;  /* 0x00007500ff0e77ac */ /* 0x000ee60008000a00 */
[----:B------:R-:W-:Y:S01]  /*0270*/  IMAD.MOV R8, RZ, RZ, -R8 ;  /* 0x000000ffff087224 */ /* 0x000fe200078e0a08 */
[----:B------:R-:W4:Y:S01]  /*0280*/  LDCU.128 UR16, c[0x0][0x3c0] ;  /* 0x00007800ff1077ac */ /* 0x000f220008000c00 */
[----:B------:R-:W0:Y:S01]  /*0290*/  LDC.64 R14, c[0x0][0x388] ;  /* 0x0000e200ff0e7b82 */ /* 0x000e220000000a00 */
[----:B------:R-:W5:Y:S01]  /*02a0*/  LDCU.64 UR12, c[0x0][0x3d0] ;  /* 0x00007a00ff0c77ac */ /* 0x000f620008000a00 */
[----:B-1----:R-:W-:-:S02]  /*02b0*/  UIADD3 UR10, UP0, UPT, UR4, 0x4, URZ ;  /* 0x00000004040a7890 */ /* 0x002fc4000ff1e0ff */
[----:B------:R-:W-:Y:S02]  /*02c0*/  UIADD3 UR6, UP1, UPT, UR6, 0x4, URZ ;  /* 0x0000000406067890 */ /* 0x000fe4000ff3e0ff */
[----:B------:R-:W-:Y:S02]  /*02d0*/  UIADD3.X UR11, UPT, UPT, URZ, UR5, URZ, UP0, !UPT ;  /* 0x00000005ff0b7290 */ /* 0x000fe400087fe4ff */
[----:B------:R-:W-:Y:S01]  /*02e0*/  UIADD3.X UR7, UPT, UPT, URZ, UR7, URZ, UP1, !UPT ;  /* 0x00000007ff077290 */ /* 0x000fe20008ffe4ff */
[----:B------:R-:W-:Y:S01]  /*02f0*/  IMAD.U32 R6, RZ, RZ, UR10 ;  /* 0x0000000aff067e24 */ /* 0x000fe2000f8e00ff */
[----:B----4-:R-:W-:Y:S01]  /*0300*/  UIADD3 UR8, UP2, UPT, UR18, 0x4, URZ ;  /* 0x0000000412087890 */ /* 0x010fe2000ff5e0ff */
[----:B------:R-:W-:Y:S01]  /*0310*/  MOV R4, UR6 ;  /* 0x0000000600047c02 */ /* 0x000fe20008000f00 */
[----:B------:R-:W-:Y:S01]  /*0320*/  UIADD3 UR4, UP3, UPT, UR16, 0x4, URZ ;  /* 0x0000000410047890 */ /* 0x000fe2000ff7e0ff */
[----:B------:R-:W-:Y:S01]  /*0330*/  IMAD.U32 R0, RZ, RZ, UR11 ;  /* 0x0000000bff007e24 */ /* 0x000fe2000f8e00ff */
[----:B---3--:R-:W-:Y:S01]  /*0340*/  UIADD3 UR14, UP0, UPT, UR14, 0x4, URZ ;  /* 0x000000040e0e7890 */ /* 0x008fe2000ff1e0ff */
[----:B------:R-:W-:Y:S01]  /*0350*/  MOV R18, UR7 ;  /* 0x0000000700127c02 */ /* 0x000fe20008000f00 */
[----:B-----5:R-:W-:Y:S01]  /*0360*/  UIADD3 UR12, UP1, UPT, UR12, 0x4, URZ ;  /* 0x000000040c0c7890 */ /* 0x020fe2000ff3e0ff */
[----:B------:R-:W-:Y:S01]  /*0370*/  IMAD.U32 R5, RZ, RZ, UR8 ;  /* 0x00000008ff057e24 */ /* 0x000fe2000f8e00ff */
[----:B------:R-:W-:Y:S01]  /*0380*/  UIADD3.X UR9, UPT, UPT, URZ, UR19, URZ, UP2, !UPT ;  /* 0x00000013ff097290 */ /* 0x000fe200097fe4ff */
[----:B------:R-:W-:Y:S01]  /*0390*/  IMAD.U32 R3, RZ, RZ, UR4 ;  /* 0x00000004ff037e24 */ /* 0x000fe2000f8e00ff */
[----:B------:R-:W-:Y:S01]  /*03a0*/  UIADD3.X UR5, UPT, UPT, URZ, UR17, URZ, UP3, !UPT ;  /* 0x00000011ff057290 */ /* 0x000fe20009ffe4ff */
[----:B------:R-:W-:Y:S01]  /*03b0*/  IMAD.U32 R26, RZ, RZ, UR14 ;  /* 0x0000000eff1a7e24 */ /* 0x000fe2000f8e00ff */
[----:B------:R-:W-:Y:S01]  /*03c0*/  UIADD3.X UR15, UPT, UPT, URZ, UR15, URZ, UP0, !UPT ;  /* 0x0000000fff0f7290 */ /* 0x000fe200087fe4ff */
[----:B------:R-:W-:Y:S01]  /*03d0*/  MOV R7, UR12 ;  /* 0x0000000c00077c02 */ /* 0x000fe20008000f00 */
[----:B------:R-:W-:Y:S01]  /*03e0*/  UIADD3.X UR13, UPT, UPT, URZ, UR13, URZ, UP1, !UPT ;  /* 0x0000000dff0d7290 */ /* 0x000fe20008ffe4ff */
[----:B------:R-:W-:Y:S01]  /*03f0*/  IMAD.U32 R16, RZ, RZ, UR9 ;  /* 0x00000009ff107e24 */ /* 0x000fe2000f8e00ff */
[----:B------:R-:W1:Y:S01]  /*0400*/  LDCU UR16, c[0x0][0x3dc] ;  /* 0x00007b80ff1077ac */ /* 0x000e620008000800 */
[----:B------:R-:W-:-:S02]  /*0410*/  IMAD.U32 R20, RZ, RZ, UR5 ;  /* 0x00000005ff147e24 */ /* 0x000fc4000f8e00ff */
[----:B------:R-:W-:Y:S01]  /*0420*/  IMAD.U32 R25, RZ, RZ, UR15 ;  /* 0x0000000fff197e24 */ /* 0x000fe2000f8e00ff */
[----:B------:R-:W-:-:S07]  /*0430*/  MOV R2, UR13 ;  /* 0x0000000d00027c02 */ /* 0x000fce0008000f00 */
.L_x_5:
[----:B------:R-:W-:-:S05]  /*0440*/  IMAD.MOV.U32 R27, RZ, RZ, R25 ;  /* 0x000000ffff1b7224 */ /* 0x000fca00078e0019 */
[----:B---3--:R-:W3:Y:S01]  /*0450*/  LDG.E R28, desc[UR20][R26.64+-0x4] ;  /* 0xfffffc141a1c7981 */ /* 0x008ee2000c1e1900 */
[----:B-1----:R-:W-:Y:S01]  /*0460*/  UMOV UR4, UR16 ;  /* 0x0000001000047c82 */ /* 0x002fe20008000000 */
[----:B------:R-:W-:Y:S01]  /*0470*/  BSSY.RECONVERGENT B0, `(.L_x_1) ;  /* 0x000002f000007945 */ /* 0x000fe20003800200 */
[----:B------:R-:W-:Y:S01]  /*0480*/  IMAD.MOV.U32 R17, RZ, RZ, R16 ;  /* 0x000000ffff117224 */ /* 0x000fe200078e0010 */
[----:B------:R-:W-:Y:S01]  /*0490*/  MOV R21, R20 ;  /* 0x0000001400157202 */ /* 0x000fe20000000f00 */
[----:B------:R-:W-:Y:S01]  /*04a0*/  IMAD.MOV.U32 R19, RZ, RZ, R18 ;  /* 0x000000ffff137224 */ /* 0x000fe200078e0012 */
[----:B------:R-:W-:Y:S01]  /*04b0*/  MOV R16, R5 ;  /* 0x0000000500107202 */ /* 0x000fe20000000f00 */
[----:B------:R-:W-:Y:S02]  /*04c0*/  IMAD.MOV.U32 R30, RZ, RZ, R7 ;  /* 0x000000ffff1e7224 */ /* 0x000fe400078e0007 */
[----:B------:R-:W-:Y:S02]  /*04d0*/  IMAD.MOV.U32 R31, RZ, RZ, R2 ;  /* 0x000000ffff1f7224 */ /* 0x000fe400078e0002 */
[----:B------:R-:W-:-:S02]  /*04e0*/  IMAD.MOV.U32 R29, RZ, RZ, R0 ;  /* 0x000000ffff1d7224 */ /* 0x000fc400078e0000 */
[----:B------:R-:W-:Y:S02]  /*04f0*/  IMAD.MOV.U32 R18, RZ, RZ, R4 ;  /* 0x000000ffff127224 */ /* 0x000fe400078e0004 */
[----:B------:R-:W-:Y:S01]  /*0500*/  IMAD.MOV.U32 R20, RZ, RZ, R3 ;  /* 0x000000ffff147224 */ /* 0x000fe200078e0003 */
[----:B---3--:R-:W-:Y:S02]  /*0510*/  IADD3 R25, PT, PT, R23, R28, RZ ;  /* 0x0000001c17197210 */ /* 0x008fe40007ffe0ff */
[----:B------:R-:W-:Y:S02]  /*0520*/  MOV R28, R6 ;  /* 0x00000006001c7202 */ /* 0x000fe40000000f00 */
[----:B------:R-:W-:-:S04]  /*0530*/  ISETP.GE.AND P0, PT, R25, UR4, PT ;  /* 0x0000000419007c0c */ /* 0x000fc8000bf06270 */
[----:B------:R-:W-:-:S13]  /*0540*/  ISETP.LT.OR P0, PT, R25, RZ, P0 ;  /* 0x000000ff1900720c */ /* 0x000fda0000701670 */
[----:B------:R-:W-:Y:S05]  /*0550*/  @P0 BRA `(.L_x_2) ;  /* 0x0000000000800947 */ /* 0x000fea0003800000 */
[----:B------:R-:W3:Y:S01]  /*0560*/  LDG.E R5, desc[UR20][R18.64+-0x4] ;  /* 0xfffffc1412057981 */ /* 0x000ee2000c1e1900 */
[----:B------:R-:W1:Y:S01]  /*0570*/  LDC.64 R2, c[0x0][0x3e0] ;  /* 0x0000f800ff027b82 */ /* 0x000e620000000a00 */
[----:B---3--:R-:W-:-:S04]  /*0580*/  FADD R5, R22, R5 ;  /* 0x0000000516057221 */ /* 0x008fc80000000000 */
[----:B------:R-:W1:Y:S02]  /*0590*/  F2I.TRUNC.NTZ R0, R5 ;  /* 0x0000000500007305 */ /* 0x000e64000020f100 */
[C---:B-1----:R-:W-:Y:S02]  /*05a0*/  ISETP.GE.AND P1, PT, R0.reuse, R3, PT ;  /* 0x000000030000720c */ /* 0x042fe40003f26270 */
[----:B------:R-:W3:Y:S02]  /*05b0*/  LDG.E R3, desc[UR20][R28.64+-0x4] ;  /* 0xfffffc141c037981 */ /* 0x000ee4000c1e1900 */
[----:B------:R-:W-:Y:S01]  /*05c0*/  ISETP.LT.OR P1, PT, R0, RZ, P1 ;  /* 0x000000ff0000720c */ /* 0x000fe20000f21670 */
[----:B---3--:R-:W-:-:S05]  /*05d0*/  IMAD.IADD R3, R24, 0x1, R3 ;  /* 0x0000000118037824 */ /* 0x008fca00078e0203 */
[----:B------:R-:W-:-:S04]  /*05e0*/  ISETP.GE.AND P0, PT, R3, R2, PT ;  /* 0x000000020300720c */ /* 0x000fc80003f06270 */
[----:B------:R-:W-:-:S04]  /*05f0*/  ISETP.LT.OR P0, PT, R3, RZ, P0 ;  /* 0x000000ff0300720c */ /* 0x000fc80000701670 */
[----:B------:R-:W-:-:S13]  /*0600*/  PLOP3.LUT P0, PT, P0, P1, PT, 0xf8, 0x8f ;  /* 0x00000000008f781c */ /* 0x000fda0000703f70 */
[----:B------:R-:W-:Y:S05]  /*0610*/  @P0 BRA `(.L_x_2) ;  /* 0x0000000000500947 */ /* 0x000fea0003800000 */
[----:B------:R-:W-:Y:S01]  /*0620*/  IMAD R2, R0, R2, R3 ;  /* 0x0000000200027224 */ /* 0x000fe200078e0203 */
[----:B------:R-:W3:Y:S03]  /*0630*/  LDG.E R4, desc[UR20][R16.64+-0x4] ;  /* 0xfffffc1410047981 */ /* 0x000ee6000c1e1900 */
[----:B------:R-:W-:Y:S02]  /*0640*/  IMAD R25, R2, UR4, R25 ;  /* 0x0000000402197c24 */ /* 0x000fe4000f8e0219 */
[----:B------:R-:W1:Y:S02]  /*0650*/  LDC.64 R2, c[0x0][0x390] ;  /* 0x0000e400ff027b82 */ /* 0x000e640000000a00 */
[----:B-1----:R-:W-:-:S05]  /*0660*/  IMAD.WIDE R2, R25, 0x4, R2 ;  /* 0x0000000419027825 */ /* 0x002fca00078e0202 */
[----:B------:R1:W4:Y:S02]  /*0670*/  LDG.E R0, desc[UR20][R2.64] ;  /* 0x0000001402007981 */ /* 0x000324000c1e1900 */
[----:B-1----:R-:W1:Y:S02]  /*0680*/  LDC.64 R2, c[0x0][0x398] ;  /* 0x0000e600ff027b82 */ /* 0x002e640000000a00 */
[----:B-1----:R-:W-:-:S05]  /*0690*/  IMAD.WIDE R2, R25, 0x4, R2 ;  /* 0x0000000419027825 */ /* 0x002fca00078e0202 */
[----:B------:R-:W3:Y:S02]  /*06a0*/  LDG.E R5, desc[UR20][R2.64] ;  /* 0x0000001402057981 */ /* 0x000ee4000c1e1900 */
[----:B---3--:R-:W-:Y:S02]  /*06b0*/  FMUL R4, R4, R5 ;  /* 0x0000000504047220 */ /* 0x008fe40000400000 */
[----:B------:R-:W4:Y:S01]  /*06c0*/  LDG.E R5, desc[UR20][R20.64+-0x4] ;  /* 0xfffffc1414057981 */ /* 0x000f22000c1e1900 */
[----:B--2---:R-:W-:-:S04]  /*06d0*/  IMAD.WIDE R2, R25, 0x4, R12 ;  /* 0x0000000419027825 */ /* 0x004fc800078e020c */
[----:B----4-:R-:W-:Y:S02]  /*06e0*/  FFMA R0, R5, R0, R4 ;  /* 0x0000000005007223 */ /* 0x010fe40000000004 */
[----:B------:R-:W2:Y:S04]  /*06f0*/  LDG.E R4, desc[UR20][R2.64] ;  /* 0x0000001402047981 */ /* 0x000ea8000c1e1900 */
[----:B------:R-:W2:Y:S02]  /*0700*/  LDG.E R5, desc[UR20][R30.64+-0x4] ;  /* 0xfffffc141e057981 */ /* 0x000ea4000c1e1900 */
[----:B--2---:R-:W-:Y:S01]  /*0710*/  FFMA R0, R5, R4, R0 ;  /* 0x0000000405007223 */ /* 0x004fe20000000000 */
[----:B0-----:R-:W-:-:S06]  /*0720*/  IMAD.WIDE R4, R25, 0x4, R14 ;  /* 0x0000000419047825 */ /* 0x001fcc00078e020e */
[----:B------:R-:W2:Y:S02]  /*0730*/  LDG.E R4, desc[UR20][R4.64] ;  /* 0x0000001404047981 */ /* 0x000ea4000c1e1900 */
[----:B--2---:R-:W-:-:S05]  /*0740*/  FFMA R9, R0, R4, R9 ;  /* 0x0000000400097223 */ /* 0x004fca0000000009 */
[----:B------:R1:W-:Y:S02]  /*0750*/  STG.E desc[UR20][R10.64], R9 ;  /* 0x000000090a007986 */ /* 0x0003e4000c101914 */
.L_x_2:
[----:B------:R-:W-:Y:S05]  /*0760*/  BSYNC.RECONVERGENT B0 ;  /* 0x0000000000007941 */ /* 0x000fea0003800200 */
.L_x_1:
[----:B------:R-:W3:Y:S01]  /*0770*/  LDG.E R0, desc[UR20][R26.64] ;  /* 0x000000141a007981 */ /* 0x000ee2000c1e1900 */
[----:B------:R-:W-:Y:S01]  /*0780*/  BSSY.RECONVERGENT B0, `(.L_x_3) ;  /* 0x0000025000007945 */ /* 0x000fe20003800200 */
[----:B---3--:R-:W-:-:S04]  /*0790*/  IADD3 R0, PT, PT, R23, R0, RZ ;  /* 0x0000000017007210 */ /* 0x008fc80007ffe0ff */
[----:B------:R-:W-:-:S04]  /*07a0*/  ISETP.GE.AND P0, PT, R0, UR4, PT ;  /* 0x0000000400007c0c */ /* 0x000fc8000bf06270 */
[----:B------:R-:W-:-:S13]  /*07b0*/  ISETP.LT.OR P0, PT, R0, RZ, P0 ;  /* 0x000000ff0000720c */ /* 0x000fda0000701670 */
[----:B------:R-:W-:Y:S05]  /*07c0*/  @P0 BRA `(.L_x_4) ;  /* 0x0000000000800947 */ /* 0x000fea0003800000 */
[----:B------:R-:W3:Y:S01]  /*07d0*/  LDG.E R5, desc[UR20][R18.64] ;  /* 0x0000001412057981 */ /* 0x000ee2000c1e1900 */
[----:B------:R-:W4:Y:S01]  /*07e0*/  LDC.64 R2, c[0x0][0x3e0] ;  /* 0x0000f800ff027b82 */ /* 0x000f220000000a00 */
[----:B---3--:R-:W-:-:S04]  /*07f0*/  FADD R5, R22, R5 ;  /* 0x0000000516057221 */ /* 0x008fc80000000000 */
[----:B------:R-:W4:Y:S02]  /*0800*/  F2I.TRUNC.NTZ R4, R5 ;  /* 0x0000000500047305 */ /* 0x000f24000020f100 */
[C---:B----4-:R-:W-:Y:S02]  /*0810*/  ISETP.GE.AND P1, PT, R4.reuse, R3, PT ;  /* 0x000000030400720c */ /* 0x050fe40003f26270 */
        /* <DEDUP_REMOVED lines=10> */
[----:B------:R-:W4:Y:S02]  /*08c0*/  LDC.64 R2, c[0x0][0x390] ;  /* 0x0000e400ff027b82 */ /* 0x000f240000000a00 */
[----:B----4-:R-:W-:-:S05]  /*08d0*/  IMAD.WIDE R2, R0, 0x4, R2 ;  /* 0x0000000400027825 */ /* 0x010fca00078e0202 */
[----:B------:R4:W5:Y:S02]  /*08e0*/  LDG.E R4, desc[UR20][R2.64] ;  /* 0x0000001402047981 */ /* 0x000964000c1e1900 */
[----:B----4-:R-:W4:Y:S02]  /*08f0*/  LDC.64 R2, c[0x0][0x398] ;  /* 0x0000e600ff027b82 */ /* 0x010f240000000a00 */
[----:B----4-:R-:W-:-:S05]  /*0900*/  IMAD.WIDE R2, R0, 0x4, R2 ;  /* 0x0000000400027825 */ /* 0x010fca00078e0202 */
[----:B------:R-:W3:Y:S02]  /*0910*/  LDG.E R6, desc[UR20][R2.64] ;  /* 0x0000001402067981 */ /* 0x000ee4000c1e1900 */
[----:B---3--:R-:W-:Y:S02]  /*0920*/  FMUL R6, R5, R6 ;  /* 0x0000000605067220 */ /* 0x008fe40000400000 */
[----:B------:R-:W5:Y:S01]  /*0930*/  LDG.E R5, desc[UR20][R20.64] ;  /* 0x0000001414057981 */ /* 0x000f62000c1e1900 */
[----:B--2---:R-:W-:-:S04]  /*0940*/  IMAD.WIDE R2, R0, 0x4, R12 ;  /* 0x0000000400027825 */ /* 0x004fc800078e020c */
[----:B-----5:R-:W-:Y:S02]  /*0950*/  FFMA R4, R5, R4, R6 ;  /* 0x0000000405047223 */ /* 0x020fe40000000006 */
[----:B------:R0:W2:Y:S04]  /*0960*/  LDG.E R6, desc[UR20][R2.64] ;  /* 0x0000001402067981 */ /* 0x0000a8000c1e1900 */
[----:B------:R-:W2:Y:S01]  /*0970*/  LDG.E R5, desc[UR20][R30.64] ;  /* 0x000000141e057981 */ /* 0x000ea2000c1e1900 */
[----:B0-----:R-:W-:-:S05]  /*0980*/  IMAD.WIDE R2, R0, 0x4, R14 ;  /* 0x0000000400027825 */ /* 0x001fca00078e020e */
[----:B------:R-:W1:Y:S01]  /*0990*/  LDG.E R0, desc[UR20][R2.64] ;  /* 0x0000001402007981 */ /* 0x000e62000c1e1900 */
[----:B--2---:R-:W-:-:S04]  /*09a0*/  FFMA R4, R5, R6, R4 ;  /* 0x0000000605047223 */ /* 0x004fc80000000004 */
[----:B-1----:R-:W-:-:S05]  /*09b0*/  FFMA R9, R4, R0, R9 ;  /* 0x0000000004097223 */ /* 0x002fca0000000009 */
[----:B------:R3:W-:Y:S02]  /*09c0*/  STG.E desc[UR20][R10.64], R9 ;  /* 0x000000090a007986 */ /* 0x0007e4000c101914 */
.L_x_4:
[----:B------:R-:W-:Y:S05]  /*09d0*/  BSYNC.RECONVERGENT B0 ;  /* 0x0000000000007941 */ /* 0x000fea0003800200 */
.L_x_3:
[----:B------:R-:W-:Y:S01]  /*09e0*/  IADD3 R26, P0, PT, R26, 0x8, RZ ;  /* 0x000000081a1a7810 */ /* 0x000fe20007f1e0ff */
[----:B------:R-:W-:Y:S01]  /*09f0*/  VIADD R8, R8, 0x2 ;  /* 0x0000000208087836 */ /* 0x000fe20000000000 */
[----:B------:R-:W-:Y:S02]  /*0a00*/  IADD3 R6, P1, PT, R28, 0x8, RZ ;  /* 0x000000081c067810 */ /* 0x000fe40007f3e0ff */
[----:B------:R-:W-:Y:S02]  /*0a10*/  IADD3.X R25, PT, PT, RZ, R27, RZ, P0, !PT ;  /* 0x0000001bff197210 */ /* 0x000fe400007fe4ff */
[----:B------:R-:W-:Y:S01]  /*0a20*/  IADD3 R7, P0, PT, R30, 0x8, RZ ;  /* 0x000000081e077810 */ /* 0x000fe20007f1e0ff */
[----:B------:R-:W-:Y:S01]  /*0a30*/  IMAD.X R0, RZ, RZ, R29, P1 ;  /* 0x000000ffff007224 */ /* 0x000fe200008e061d */
[----:B------:R-:W-:Y:S02]  /*0a40*/  IADD3 R4, P2, PT, R18, 0x8, RZ ;  /* 0x0000000812047810 */ /* 0x000fe40007f5e0ff */
[----:B------:R-:W-:-:S02]  /*0a50*/  IADD3.X R2, PT, PT, RZ, R31, RZ, P0, !PT ;  /* 0x0000001fff027210 */ /* 0x000fc400007fe4ff */
[----:B------:R-:W-:Y:S01]  /*0a60*/  ISETP.NE.AND P0, PT, R8, RZ, PT ;  /* 0x000000ff0800720c */ /* 0x000fe20003f05270 */
[----:B------:R-:W-:Y:S01]  /*0a70*/  IMAD.X R18, RZ, RZ, R19, P2 ;  /* 0x000000ffff127224 */ /* 0x000fe200010e0613 */
[----:B------:R-:W-:Y:S02]  /*0a80*/  IADD3 R5, P1, PT, R16, 0x8, RZ ;  /* 0x0000000810057810 */ /* 0x000fe40007f3e0ff */
[----:B------:R-:W-:Y:S02]  /*0a90*/  IADD3 R3, P3, PT, R20, 0x8, RZ ;  /* 0x0000000814037810 */ /* 0x000fe40007f7e0ff */
[----:B------:R-:W-:Y:S02]  /*0aa0*/  IADD3.X R16, PT, PT, RZ, R17, RZ, P1, !PT ;  /* 0x00000011ff107210 */ /* 0x000fe40000ffe4ff */
[----:B------:R-:W-:-:S05]  /*0ab0*/  IADD3.X R20, PT, PT, RZ, R21, RZ, P3, !PT ;  /* 0x00000015ff147210 */ /* 0x000fca0001ffe4ff */
[----:B------:R-:W-:Y:S05]  /*0ac0*/  @P0 BRA `(.L_x_5) ;  /* 0xfffffff8005c0947 */ /* 0x000fea000383ffff */
[----:B------:R-:W4:Y:S01]  /*0ad0*/  LDC R0, c[0x0][0x3d8] ;  /* 0x0000f600ff007b82 */ /* 0x000f220000000800 */
[----:B------:R-:W-:Y:S01]  /*0ae0*/  IMAD.MOV.U32 R3, RZ, RZ, RZ ;  /* 0x000000ffff037224 */ /* 0x000fe200078e00ff */
[----:B----4-:R-:W-:-:S07]  /*0af0*/  LOP3.LUT R2, R0, 0x7ffffffe, RZ, 0xc0, !PT ;  /* 0x7ffffffe00027812 */ /* 0x010fce00078ec0ff */
.L_x_0:
[----:B------:R-:W-:-:S04]  /*0b00*/  LOP3.LUT R0, R0, 0x1, RZ, 0xc0, !PT ;  /* 0x0000000100007812 */ /* 0x000fc800078ec0ff */
[----:B------:R-:W-:-:S13]  /*0b10*/  ISETP.NE.U32.AND P0, PT, R0, 0x1, PT ;  /* 0x000000010000780c */ /* 0x000fda0003f05070 */
[----:B------:R-:W-:Y:S05]  /*0b20*/  @P0 EXIT ;  /* 0x000000000000094d */ /* 0x000fea0003800000 */
[----:B------:R-:W4:Y:S01]  /*0b30*/  LDCU.64 UR6, c[0x0][0x3a8] ;  /* 0x00007500ff0677ac */ /* 0x000f220008000a00 */
[C---:B------:R-:W-:Y:S02]  /*0b40*/  SHF.L.U32 R8, R2.reuse, 0x2, RZ ;  /* 0x0000000202087819 */ /* 0x040fe400000006ff */
[----:B------:R-:W-:Y:S01]  /*0b50*/  SHF.L.U64.HI R0, R2, 0x2, R3 ;  /* 0x0000000202007819 */ /* 0x000fe20000010203 */
[----:B------:R-:W0:Y:S01]  /*0b60*/  LDCU.128 UR8, c[0x0][0x3b0] ;  /* 0x00007600ff0877ac */ /* 0x000e220008000c00 */
[----:B----4-:R-:W-:-:S04]  /*0b70*/  IADD3 R2, P0, PT, R8, UR6, RZ ;  /* 0x0000000608027c10 */ /* 0x010fc8000ff1e0ff */
[----:B------:R-:W-:-:S05]  /*0b80*/  IADD3.X R3, PT, PT, R0, UR7, RZ, P0, !PT ;  /* 0x0000000700037c10 */ /* 0x000fca00087fe4ff */
[----:B------:R-:W4:Y:S01]  /*0b90*/  LDG.E R2, desc[UR20][R2.64] ;  /* 0x0000001402027981 */ /* 0x000f22000c1e1900 */
[----:B0-----:R-:W-:-:S04]  /*0ba0*/  IADD3 R4, P0, PT, R8, UR8, RZ ;  /* 0x0000000808047c10 */ /* 0x001fc8000ff1e0ff */
[----:B------:R-:W-:Y:S02]  /*0bb0*/  IADD3.X R5, PT, PT, R0, UR9, RZ, P0, !PT ;  /* 0x0000000900057c10 */ /* 0x000fe400087fe4ff */
[----:B------:R-:W-:-:S04]  /*0bc0*/  IADD3 R6, P0, PT, R8, UR10, RZ ;  /* 0x0000000a08067c10 */ /* 0x000fc8000ff1e0ff */
[----:B------:R-:W-:Y:S01]  /*0bd0*/  IADD3.X R7, PT, PT, R0, UR11, RZ, P0, !PT ;  /* 0x0000000b00077c10 */ /* 0x000fe200087fe4ff */
[----:B------:R0:W5:Y:S05]  /*0be0*/  LDG.E R5, desc[UR20][R4.64] ;  /* 0x0000001404057981 */ /* 0x00016a000c1e1900 */
[----:B------:R0:W5:Y:S01]  /*0bf0*/  LDG.E R7, desc[UR20][R6.64] ;  /* 0x0000001406077981 */ /* 0x000162000c1e1900 */
[----:B----4-:R-:W-:-:S05]  /*0c00*/  IMAD.IADD R16, R23, 0x1, R2 ;  /* 0x0000000117107824 */ /* 0x010fca00078e0202 */
[----:B------:R-:W-:-:S04]  /*0c10*/  ISETP.GE.AND P0, PT, R16, UR4, PT ;  /* 0x0000000410007c0c */ /* 0x000fc8000bf06270 */
[----:B------:R-:W-:-:S13]  /*0c20*/  ISETP.LT.OR P0, PT, R16, RZ, P0 ;  /* 0x000000ff1000720c */ /* 0x000fda0000701670 */
[----:B0-----:R-:W-:Y:S05]  /*0c30*/  @P0 EXIT ;  /* 0x000000000000094d */ /* 0x001fea0003800000 */
[----:B------:R-:W0:Y:S01]  /*0c40*/  LDCU UR5, c[0x0][0x3e0] ;  /* 0x00007c00ff0577ac */ /* 0x000e220008000800 */
[----:B-----5:R-:W-:Y:S01]  /*0c50*/  IADD3 R17, PT, PT, R24, R5, RZ ;  /* 0x0000000518117210 */ /* 0x020fe20007ffe0ff */
[----:B------:R-:W-:-:S03]  /*0c60*/  FADD R7, R22, R7 ;  /* 0x0000000716077221 */ /* 0x000fc60000000000 */
[----:B0-----:R-:W-:-:S04]  /*0c70*/  ISETP.GE.AND P0, PT, R17, UR5, PT ;  /* 0x0000000511007c0c */ /* 0x001fc8000bf06270 */
[----:B------:R-:W-:-:S13]  /*0c80*/  ISETP.LT.OR P0, PT, R17, RZ, P0 ;  /* 0x000000ff1100720c */ /* 0x000fda0000701670 */
[----:B------:R-:W-:Y:S05]  /*0c90*/  @P0 EXIT ;  /* 0x000000000000094d */ /* 0x000fea0003800000 */
[----:B------:R-:W0:Y:S01]  /*0ca0*/  LDCU UR6, c[0x0][0x3e4] ;  /* 0x00007c80ff0677ac */ /* 0x000e220008000800 */
[----:B------:R-:W0:Y:S02]  /*0cb0*/  F2I.TRUNC.NTZ R2, R7 ;  /* 0x0000000700027305 */ /* 0x000e24000020f100 */
[----:B0-----:R-:W-:-:S04]  /*0cc0*/  ISETP.GE.AND P0, PT, R2, UR6, PT ;  /* 0x0000000602007c0c */ /* 0x001fc8000bf06270 */
[----:B------:R-:W-:-:S13]  /*0cd0*/  ISETP.LT.OR P0, PT, R2, RZ, P0 ;  /* 0x000000ff0200720c */ /* 0x000fda0000701670 */
[----:B------:R-:W-:Y:S05]  /*0ce0*/  @P0 EXIT ;  /* 0x000000000000094d */ /* 0x000fea0003800000 */
[----:B--2---:R-:W0:Y:S01]  /*0cf0*/  LDC.64 R12, c[0x0][0x398] ;  /* 0x0000e600ff0c7b82 */ /* 0x004e220000000a00 */
[----:B------:R-:W2:Y:S01]  /*0d00*/  LDCU.128 UR8, c[0x0][0x3c0] ;  /* 0x00007800ff0877ac */ /* 0x000ea20008000c00 */
[----:B------:R-:W-:Y:S01]  /*0d10*/  IMAD R17, R2, UR5, R17 ;  /* 0x0000000502117c24 */ /* 0x000fe2000f8e0211 */
[----:B------:R-:W4:Y:S03]  /*0d20*/  LDCU.64 UR6, c[0x0][0x3d0] ;  /* 0x00007a00ff0677ac */ /* 0x000f260008000a00 */
[----:B------:R-:W-:Y:S02]  /*0d30*/  IMAD R17, R17, UR4, R16 ;  /* 0x0000000411117c24 */ /* 0x000fe4000f8e0210 */
[----:B------:R-:W5:Y:S08]  /*0d40*/  LDC.64 R14, c[0x0][0x390] ;  /* 0x0000e400ff0e7b82 */ /* 0x000f700000000a00 */
[----:B------:R-:W1:Y:S01]  /*0d50*/  LDC.64 R6, c[0x0][0x3a0] ;  /* 0x0000e800ff067b82 */ /* 0x000e620000000a00 */
[----:B--2---:R-:W-:-:S02]  /*0d60*/  IADD3 R18, P1, PT, R8, UR10, RZ ;  /* 0x0000000a08127c10 */ /* 0x004fc4000ff3e0ff */
[----:B------:R-:W-:Y:S02]  /*0d70*/  IADD3 R2, P0, PT, R8, UR8, RZ ;  /* 0x0000000808027c10 */ /* 0x000fe4000ff1e0ff */
[----:B------:R-:W-:-:S03]  /*0d80*/  IADD3.X R19, PT, PT, R0, UR11, RZ, P1, !PT ;  /* 0x0000000b00137c10 */ /* 0x000fc60008ffe4ff */
[----:B------:R-:W2:Y:S01]  /*0d90*/  LDC.64 R4, c[0x0][0x388] ;  /* 0x0000e200ff047b82 */ /* 0x000ea20000000a00 */
[C---:B0-----:R-:W-:Y:S01]  /*0da0*/  IMAD.WIDE R20, R17.reuse, 0x4, R12 ;  /* 0x0000000411147825 */ /* 0x041fe200078e020c */
[----:B------:R-:W-:Y:S02]  /*0db0*/  IADD3.X R3, PT, PT, R0, UR9, RZ, P0, !PT ;  /* 0x0000000900037c10 */ /* 0x000fe400087fe4ff */
[----:B----4-:R-:W-:Y:S02]  /*0dc0*/  IADD3 R12, P0, PT, R8, UR6, RZ ;  /* 0x00000006080c7c10 */ /* 0x010fe4000ff1e0ff */
[----:B------:R-:W4:Y:S01]  /*0dd0*/  LDG.E R8, desc[UR20][R18.64] ;  /* 0x0000001412087981 */ /* 0x000f22000c1e1900 */
[----:B-----5:R-:W-:-:S03]  /*0de0*/  IMAD.WIDE R14, R17, 0x4, R14 ;  /* 0x00000004110e7825 */ /* 0x020fc600078e020e */
[----:B------:R-:W4:Y:S01]  /*0df0*/  LDG.E R21, desc[UR20][R20.64] ;  /* 0x0000001414157981 */ /* 0x000f22000c1e1900 */
[----:B------:R-:W-:-:S03]  /*0e00*/  IADD3.X R13, PT, PT, R0, UR7, RZ, P0, !PT ;  /* 0x00000007000d7c10 */ /* 0x000fc600087fe4ff */
[----:B------:R-:W5:Y:S01]  /*0e10*/  LDG.E R2, desc[UR20][R2.64] ;  /* 0x0000001402027981 */ /* 0x000f62000c1e1900 */
[----:B-1----:R-:W-:-:S03]  /*0e20*/  IMAD.WIDE R6, R17, 0x4, R6 ;  /* 0x0000000411067825 */ /* 0x002fc600078e0206 */
[----:B------:R-:W5:Y:S04]  /*0e30*/  LDG.E R15, desc[UR20][R14.64] ;  /* 0x000000140e0f7981 */ /* 0x000f68000c1e1900 */
[----:B------:R-:W3:Y:S01]  /*0e40*/  LDG.E R12, desc[UR20][R12.64] ;  /* 0x000000140c0c7981 */ /* 0x000ee2000c1e1900 */
[----:B--2---:R-:W-:-:S03]  /*0e50*/  IMAD.WIDE R4, R17, 0x4, R4 ;  /* 0x0000000411047825 */ /* 0x004fc600078e0204 */
[----:B------:R-:W3:Y:S04]  /*0e60*/  LDG.E R6, desc[UR20][R6.64] ;  /* 0x0000001406067981 */ /* 0x000ee8000c1e1900 */
[----:B------:R-:W2:Y:S01]  /*0e70*/  LDG.E R4, desc[UR20][R4.64] ;  /* 0x0000001404047981 */ /* 0x000ea2000c1e1900 */
[----:B----4-:R-:W-:-:S04]  /*0e80*/  FMUL R17, R8, R21 ;  /* 0x0000001508117220 */ /* 0x010fc80000400000 */
[----:B-----5:R-:W-:-:S04]  /*0e90*/  FFMA R17, R2, R15, R17 ;  /* 0x0000000f02117223 */ /* 0x020fc80000000011 */
[----:B---3--:R-:W-:-:S04]  /*0ea0*/  FFMA R0, R12, R6, R17 ;  /* 0x000000060c007223 */ /* 0x008fc80000000011 */
[----:B--2---:R-:W-:-:S05]  /*0eb0*/  FFMA R9, R0, R4, R9 ;  /* 0x0000000400097223 */ /* 0x004fca0000000009 */
[----:B------:R-:W-:Y:S01]  /*0ec0*/  STG.E desc[UR20][R10.64], R9 ;  /* 0x000000090a007986 */ /* 0x000fe2000c101914 */
[----:B------:R-:W-:Y:S05]  /*0ed0*/  EXIT ;  /* 0x000000000000794d */ /* 0x000fea0003800000 */
.L_x_6:
[----:B------:R-:W-:-:S00]  /*0ee0*/  BRA `(.L_x_6) ;  /* 0xfffffffc00fc7947 */ /* 0x000fc0000383ffff */
[----:B------:R-:W-:-:S00]  /*0ef0*/  NOP ;  /* 0x0000000000007918 */ /* 0x000fc00000000000 */
        /* <DEDUP_REMOVED lines=8> */
.L_x_118:


//--------------------- .text._Z17SFEGO_3d_gradientPfS_S_S_S_PiS0_S0_S_S_S_S0_S0_S0_S0_S0_S0_S0_S0_S0_S0_S0_S0_S0_iiiii --------------------------
	.section	.text._Z17SFEGO_3d_gradientPfS_S_S_S_PiS0_S0_S_S_S_S0_S0_S0_S0_S0_S0_S0_S0_S0_S0_S0_S0_S0_iiiii,"ax",@progbits
	.align	128
        .global         _Z17SFEGO_3d_gradientPfS_S_S_S_PiS0_S0_S_S_S_S0_S0_S0_S0_S0_S0_S0_S0_S0_S0_S0_S0_S0_iiiii
        .type           _Z17SFEGO_3d_gradientPfS_S_S_S_PiS0_S0_S_S_S_S0_S0_S0_S0_S0_S0_S0_S0_S0_S0_S0_S0_S0_iiiii,@function
        .size           _Z17SFEGO_3d_gradientPfS_S_S_S_PiS0_S0_S_S_S_S0_S0_S0_S0_S0_S0_S0_S0_S0_S0_S0_S0_S0_iiiii,(.L_x_117 - _Z17SFEGO_3d_gradientPfS_S_S_S_PiS0_S0_S_S_S_S0_S0_S0_S0_S0_S0_S0_S0_S0_S0_S0_S0_S0_iiiii)
        .other          _Z17SFEGO_3d_gradientPfS_S_S_S_PiS0_S0_S_S_S_S0_S0_S0_S0_S0_S0_S0_S0_S0_S0_S0_S0_S0_iiiii,@"STO_CUDA_ENTRY STV_DEFAULT"
_Z17SFEGO_3d_gradientPfS_S_S_S_PiS0_S0_S_S_S_S0_S0_S0_S0_S0_S0_S0_S0_S0_S0_S0_S0_S0_iiiii:
.text._Z17SFEGO_3d_gradientPfS_S_S_S_PiS0_S0_S_S_S_S0_S0_S0_S0_S0_S0_S0_S0_S0_S0_S0_S0_S0_iiiii:
        /* <DEDUP_REMOVED lines=15> */
[----:B------:R-:W-:Y:S01]  /*00f0*/  ISETP.GE.OR P0, PT, R25, UR8, P0 ;  /* 0x0000000819007c0c */ /* 0x000fe20008706670 */
[----:B---3--:R-:W-:-:S05]  /*0100*/  IMAD R24, R3, UR6, R24 ;  /* 0x0000000603187c24 */ /* 0x008fca000f8e0218 */
[----:B----4-:R-:W-:-:S13]  /*0110*/  ISETP.GE.OR P0, PT, R24, UR7, P0 ;  /* 0x0000000718007c0c */ /* 0x010fda0008706670 */
[----:B------:R-:W-:Y:S05]  /*0120*/  @P0 EXIT ;  /* 0x000000000000094d */ /* 0x000fea0003800000 */
[----:B------:R-:W0:Y:S01]  /*0130*/  LDCU UR4, c[0x0][0x444] ;  /* 0x00008880ff0477ac */ /* 0x000e220008000800 */
[----:B------:R-:W-:Y:S01]  /*0140*/  IMAD R0, R24, UR9, R27 ;  /* 0x0000000918007c24 */ /* 0x000fe2000f8e021b */
[----:B------:R-:W-:Y:S01]  /*0150*/  CS2R R28, SRZ ;  /* 0x00000000001c7805 */ /* 0x000fe2000001ff00 */
[----:B------:R-:W-:Y:S01]  /*0160*/  IMAD.MOV.U32 R22, RZ, RZ, -0x383cb00d ;  /* 0xc7c34ff3ff167424 */ /* 0x000fe200078e00ff */
[----:B------:R-:W1:Y:S01]  /*0170*/  LDCU.64 UR6, c[0x0][0x358] ;  /* 0x00006b00ff0677ac */ /* 0x000e620008000a00 */
[----:B------:R-:W-:Y:S01]  /*0180*/  IMAD R23, R0, UR8, R25 ;  /* 0x0000000800177c24 */ /* 0x000fe2000f8e0219 */
[----:B0-----:R-:W-:-:S09]  /*0190*/  UISETP.GE.AND UP0, UPT, UR4, 0x1, UPT ;  /* 0x000000010400788c */ /* 0x001fd2000bf06270 */
[----:B-1----:R-:W-:Y:S05]  /*01a0*/  BRA.U !UP0, `(.L_x_7) ;  /* 0x0000005908507547 */ /* 0x002fea000b800000 */
[----:B------:R-:W0:Y:S02]  /*01b0*/  LDC.64 R4, c[0x0][0x380] ;  /* 0x0000e000ff047b82 */ /* 0x000e240000000a00 */
[----:B0-----:R-:W-:-:S05]  /*01c0*/  IMAD.WIDE R4, R23, 0x4, R4 ;  /* 0x0000000417047825 */ /* 0x001fca00078e0204 */
[----:B------:R0:W5:Y:S01]  /*01d0*/  LDG.E R21, desc[UR6][R4.64] ;  /* 0x0000000604157981 */ /* 0x000162000c1e1900 */
[----:B------:R-:W-:Y:S02]  /*01e0*/  HFMA2 R22, -RZ, RZ, -7.76171875, 31.796875 ;  /* 0xc7c34ff3ff167431 */ /* 0x000fe400000001ff */
[----:B------:R-:W-:Y:S01]  /*01f0*/  IMAD.MOV.U32 R2, RZ, RZ, RZ ;  /* 0x000000ffff027224 */ /* 0x000fe200078e00ff */
[----:B------:R-:W-:Y:S01]  /*0200*/  MOV R7, RZ ;  /* 0x000000ff00077202 */ /* 0x000fe20000000f00 */
[----:B------:R-:W-:Y:S02]  /*0210*/  IMAD.MOV.U32 R20, RZ, RZ, RZ ;  /* 0x000000ffff147224 */ /* 0x000fe400078e00ff */
[----:B------:R-:W-:Y:S02]  /*0220*/  IMAD.MOV.U32 R9, RZ, RZ, RZ ;  /* 0x000000ffff097224 */ /* 0x000fe400078e00ff */
[----:B------:R-:W-:-:S07]  /*0230*/  IMAD.MOV.U32 R0, RZ, RZ, RZ ;  /* 0x000000ffff007224 */ /* 0x000fce00078e00ff */
.L_x_104:
[----:B0-----:R-:W0:Y:S02]  /*0240*/  LDC.64 R4, c[0x0][0x420] ;  /* 0x00010800ff047b82 */ /* 0x001e240000000a00 */
[----:B0-----:R-:W-:-:S05]  /*0250*/  IMAD.WIDE.U32 R4, R20, 0x4, R4 ;  /* 0x0000000414047825 */ /* 0x001fca00078e0004 */
[----:B------:R-:W2:Y:S02]  /*0260*/  LDG.E R17, desc[UR6][R4.64] ;  /* 0x0000000604117981 */ /* 0x000ea4000c1e1900 */
[----:B--2---:R-:W-:-:S13]  /*0270*/  ISETP.GE.AND P0, PT, R17, 0x1, PT ;  /* 0x000000011100780c */ /* 0x004fda0003f06270 */
[----:B-----5:R-:W-:Y:S05]  /*0280*/  @!P0 BRA `(.L_x_8) ;  /* 0x0000001400c88947 */ /* 0x020fea0003800000 */
[----:B------:R-:W0:Y:S02]  /*0290*/  LDC.64 R10, c[0x0][0x400] ;  /* 0x00010000ff0a7b82 */ /* 0x000e240000000a00 */
[----:B0-----:R-:W-:-:S05]  /*02a0*/  IMAD.WIDE.U32 R10, R20, 0x4, R10 ;  /* 0x00000004140a7825 */ /* 0x001fca00078e000a */
[----:B------:R0:W5:Y:S01]  /*02b0*/  LDG.E R8, desc[UR6][R10.64] ;  /* 0x000000060a087981 */ /* 0x000162000c1e1900 */
[C---:B------:R-:W-:Y:S01]  /*02c0*/  ISETP.GE.U32.AND P0, PT, R17.reuse, 0x4, PT ;  /* 0x000000041100780c */ /* 0x040fe20003f06070 */
[----:B------:R-:W-:Y:S01]  /*02d0*/  IMAD.MOV.U32 R5, RZ, RZ, RZ ;  /* 0x000000ffff057224 */ /* 0x000fe200078e00ff */
[----:B------:R-:W-:-:S11]  /*02e0*/  LOP3.LUT R6, R17, 0x3, RZ, 0xc0, !PT ;  /* 0x0000000311067812 */ /* 0x000fd600078ec0ff */
[----:B0-----:R-:W-:Y:S05]  /*02f0*/  @!P0 BRA `(.L_x_9) ;  /* 0x0000001000108947 */ /* 0x001fea0003800000 */
[----:B------:R-:W0:Y:S01]  /*0300*/  LDC.64 R4, c[0x0][0x3e0] ;  /* 0x0000f800ff047b82 */ /* 0x000e220000000a00 */
[----:B------:R-:W1:Y:S07]  /*0310*/  LDCU UR4, c[0x0][0x448] ;  /* 0x00008900ff0477ac */ /* 0x000e6e0008000800 */
[----:B------:R-:W2:Y:S08]  /*0320*/  LDC.64 R14, c[0x0][0x3a8] ;  /* 0x0000ea00ff0e7b82 */ /* 0x000eb00000000a00 */
[----:B------:R-:W3:Y:S01]  /*0330*/  LDC.64 R12, c[0x0][0x3b0] ;  /* 0x0000ec00ff0c7b82 */ /* 0x000ee20000000a00 */
[----:B0----5:R-:W-:-:S07]  /*0340*/  IMAD.WIDE R4, R8, 0x4, R4 ;  /* 0x0000000408047825 */ /* 0x021fce00078e0204 */
[----:B------:R-:W0:Y:S01]  /*0350*/  LDC.64 R10, c[0x0][0x3b8] ;  /* 0x0000ee00ff0a7b82 */ /* 0x000e220000000a00 */
[----:B------:R-:W2:Y:S02]  /*0360*/  LDG.E R29, desc[UR6][R4.64] ;  /* 0x00000006041d7981 */ /* 0x000ea4000c1e1900 */
[----:B--2---:R-:W-:-:S06]  /*0370*/  IMAD.WIDE R18, R29, 0x4, R14 ;  /* 0x000000041d127825 */ /* 0x004fcc00078e020e */
[----:B------:R-:W2:Y:S01]  /*0380*/  LDG.E R18, desc[UR6][R18.64] ;  /* 0x0000000612127981 */ /* 0x000ea2000c1e1900 */
[----:B------:R-:W-:Y:S01]  /*0390*/  BSSY.RECONVERGENT B0, `(.L_x_10) ;  /* 0x000001a000007945 */ /* 0x000fe20003800200 */
[----:B--2---:R-:W-:-:S04]  /*03a0*/  IADD3 R3, PT, PT, R25, R18, RZ ;  /* 0x0000001219037210 */ /* 0x004fc80007ffe0ff */
[----:B-1----:R-:W-:-:S04]  /*03b0*/  ISETP.GE.AND P0, PT, R3, UR4, PT ;  /* 0x0000000403007c0c */ /* 0x002fc8000bf06270 */
[----:B------:R-:W-:-:S13]  /*03c0*/  ISETP.LT.OR P0, PT, R3, RZ, P0 ;  /* 0x000000ff0300720c */ /* 0x000fda0000701670 */
[----:B0--3--:R-:W-:Y:S05]  /*03d0*/  @P0 BRA `(.L_x_11) ;  /* 0x0000000000540947 */ /* 0x009fea0003800000 */
[C---:B------:R-:W-:Y:S01]  /*03e0*/  IMAD.WIDE R30, R29.reuse, 0x4, R12 ;  /* 0x000000041d1e7825 */ /* 0x040fe200078e020c */
[----:B------:R-:W0:Y:S01]  /*03f0*/  LDC R33, c[0x0][0x44c] ;  /* 0x00011300ff217b82 */ /* 0x000e220000000800 */
[----:B------:R-:W1:Y:S02]  /*0400*/  LDCU UR5, c[0x0][0x450] ;  /* 0x00008a00ff0577ac */ /* 0x000e640008000800 */
[----:B------:R-:W-:Y:S02]  /*0410*/  IMAD.WIDE R18, R29, 0x4, R10 ;  /* 0x000000041d127825 */ /* 0x000fe400078e020a */
[----:B------:R-:W2:Y:S04]  /*0420*/  LDG.E R30, desc[UR6][R30.64] ;  /* 0x000000061e1e7981 */ /* 0x000ea8000c1e1900 */
[----:B------:R-:W3:Y:S01]  /*0430*/  LDG.E R19, desc[UR6][R18.64] ;  /* 0x0000000612137981 */ /* 0x000ee2000c1e1900 */
[----:B--2---:R-:W-:-:S02]  /*0440*/  IMAD.IADD R16, R27, 0x1, R30 ;  /* 0x000000011b107824 */ /* 0x004fc400078e021e */
[----:B---3--:R-:W-:-:S03]  /*0450*/  IMAD.IADD R29, R24, 0x1, R19 ;  /* 0x00000001181d7824 */ /* 0x008fc600078e0213 */
[C---:B0-----:R-:W-:Y:S02]  /*0460*/  ISETP.GE.AND P0, PT, R16.reuse, R33, PT ;  /* 0x000000211000720c */ /* 0x041fe40003f06270 */
[C---:B-1----:R-:W-:Y:S02]  /*0470*/  ISETP.GE.AND P1, PT, R29.reuse, UR5, PT ;  /* 0x000000051d007c0c */ /* 0x042fe4000bf26270 */
[----:B------:R-:W-:Y:S02]  /*0480*/  ISETP.LT.OR P0, PT, R16, RZ, P0 ;  /* 0x000000ff1000720c */ /* 0x000fe40000701670 */
[----:B------:R-:W-:-:S04]  /*0490*/  ISETP.LT.OR P1, PT, R29, RZ, P1 ;  /* 0x000000ff1d00720c */ /* 0x000fc80000f21670 */
[----:B------:R-:W-:-:S13]  /*04a0*/  PLOP3.LUT P0, PT, P0, P1, PT, 0xf8, 0x8f ;  /* 0x00000000008f781c */ /* 0x000fda0000703f70 */
[----:B------:R-:W-:Y:S05]  /*04b0*/  @P0 BRA `(.L_x_11) ;  /* 0x00000000001c0947 */ /* 0x000fea0003800000 */
[----:B------:R-:W0:Y:S01]  /*04c0*/  LDC.64 R18, c[0x0][0x380] ;  /* 0x0000e000ff127b82 */ /* 0x000e220000000a00 */
[----:B------:R-:W-:-:S04]  /*04d0*/  IMAD R16, R29, R33, R16 ;  /* 0x000000211d107224 */ /* 0x000fc800078e0210 */
[----:B------:R-:W-:-:S04]  /*04e0*/  IMAD R3, R16, UR4, R3 ;  /* 0x0000000410037c24 */ /* 0x000fc8000f8e0203 */
[----:B0-----:R-:W-:-:S06]  /*04f0*/  IMAD.WIDE R18, R3, 0x4, R18 ;  /* 0x0000000403127825 */ /* 0x001fcc00078e0212 */
[----:B------:R-:W2:Y:S01]  /*0500*/  LDG.E R19, desc[UR6][R18.64] ;  /* 0x0000000612137981 */ /* 0x000ea2000c1e1900 */
[----:B------:R-:W-:Y:S01]  /*0510*/  IADD3 R7, PT, PT, R7, 0x1, RZ ;  /* 0x0000000107077810 */ /* 0x000fe20007ffe0ff */
[----:B--2---:R-:W-:-:S07]  /*0520*/  FADD R0, R0, R19 ;  /* 0x0000001300007221 */ /* 0x004fce0000000000 */
.L_x_11:
[----:B------:R-:W-:Y:S05]  /*0530*/  BSYNC.RECONVERGENT B0 ;  /* 0x0000000000007941 */ /* 0x000fea0003800200 */
.L_x_10:
[----:B------:R-:W2:Y:S04]  /*0540*/  LDG.E R31, desc[UR6][R4.64+0x4] ;  /* 0x00000406041f7981 */ /* 0x000ea8000c1e1900 */
[----:B------:R0:W5:Y:S04]  /*0550*/  LDG.E R29, desc[UR6][R4.64+0x8] ;  /* 0x00000806041d7981 */ /* 0x000168000c1e1900 */
[----:B------:R0:W5:Y:S01]  /*0560*/  LDG.E R3, desc[UR6][R4.64+0xc] ;  /* 0x00000c0604037981 */ /* 0x000162000c1e1900 */
[----:B--2---:R-:W-:-:S05]  /*0570*/  IMAD.WIDE R18, R31, 0x4, R14 ;  /* 0x000000041f127825 */ /* 0x004fca00078e020e */
[----:B------:R-:W2:Y:S01]  /*0580*/  LDG.E R16, desc[UR6][R18.64] ;  /* 0x0000000612107981 */ /* 0x000ea2000c1e1900 */
[----:B------:R-:W-:Y:S01]  /*0590*/  BSSY.RECONVERGENT B0, `(.L_x_12) ;  /* 0x000001a000007945 */ /* 0x000fe20003800200 */
[----:B--2---:R-:W-:-:S05]  /*05a0*/  IMAD.IADD R16, R25, 0x1, R16 ;  /* 0x0000000119107824 */ /* 0x004fca00078e0210 */
[----:B------:R-:W-:-:S04]  /*05b0*/  ISETP.GE.AND P0, PT, R16, UR4, PT ;  /* 0x0000000410007c0c */ /* 0x000fc8000bf06270 */
[----:B------:R-:W-:-:S13]  /*05c0*/  ISETP.LT.OR P0, PT, R16, RZ, P0 ;  /* 0x000000ff1000720c */ /* 0x000fda0000701670 */
[----:B0-----:R-:W-:Y:S05]  /*05d0*/  @P0 BRA `(.L_x_13) ;  /* 0x0000000000540947 */ /* 0x001fea0003800000 */
[C---:B------:R-:W-:Y:S01]  /*05e0*/  IMAD.WIDE R4, R31.reuse, 0x4, R10 ;  /* 0x000000041f047825 */ /* 0x040fe200078e020a */
[----:B------:R-:W0:Y:S01]  /*05f0*/  LDC R33, c[0x0][0x44c] ;  /* 0x00011300ff217b82 */ /* 0x000e220000000800 */
[----:B------:R-:W1:Y:S02]  /*0600*/  LDCU UR5, c[0x0][0x450] ;  /* 0x00008a00ff0577ac */ /* 0x000e640008000800 */
[----:B------:R-:W-:Y:S02]  /*0610*/  IMAD.WIDE R18, R31, 0x4, R12 ;  /* 0x000000041f127825 */ /* 0x000fe400078e020c */
[----:B------:R-:W2:Y:S04]  /*0620*/  LDG.E R5, desc[UR6][R4.64] ;  /* 0x0000000604057981 */ /* 0x000ea8000c1e1900 */
[----:B------:R-:W3:Y:S01]  /*0630*/  LDG.E R18, desc[UR6][R18.64] ;  /* 0x0000000612127981 */ /* 0x000ee2000c1e1900 */
[----:B--2---:R-:W-:Y:S01]  /*0640*/  IMAD.IADD R31, R24, 0x1, R5 ;  /* 0x00000001181f7824 */ /* 0x004fe200078e0205 */
[----:B---3--:R-:W-:-:S04]  /*0650*/  IADD3 R26, PT, PT, R27, R18, RZ ;  /* 0x000000121b1a7210 */ /* 0x008fc80007ffe0ff */
[C---:B-1----:R-:W-:Y:S02]  /*0660*/  ISETP.GE.AND P1, PT, R31.reuse, UR5, PT ;  /* 0x000000051f007c0c */ /* 0x042fe4000bf26270 */
[C---:B0-----:R-:W-:Y:S02]  /*0670*/  ISETP.GE.AND P0, PT, R26.reuse, R33, PT ;  /* 0x000000211a00720c */ /* 0x041fe40003f06270 */
[----:B------:R-:W-:Y:S02]  /*0680*/  ISETP.LT.OR P1, PT, R31, RZ, P1 ;  /* 0x000000ff1f00720c */ /* 0x000fe40000f21670 */
[----:B------:R-:W-:-:S04]  /*0690*/  ISETP.LT.OR P0, PT, R26, RZ, P0 ;  /* 0x000000ff1a00720c */ /* 0x000fc80000701670 */
[----:B------:R-:W-:-:S13]  /*06a0*/  PLOP3.LUT P0, PT, P0, P1, PT, 0xf8, 0x8f ;  /* 0x00000000008f781c */ /* 0x000fda0000703f70 */
[----:B------:R-:W-:Y:S05]  /*06b0*/  @P0 BRA `(.L_x_13) ;  /* 0x00000000001c0947 */ /* 0x000fea0003800000 */
[----:B------:R-:W-:-:S04]  /*06c0*/  IMAD R5, R31, R33, R26 ;  /* 0x000000211f057224 */ /* 0x000fc800078e021a */
[----:B------:R-:W-:Y:S02]  /*06d0*/  IMAD R19, R5, UR4, R16 ;  /* 0x0000000405137c24 */ /* 0x000fe4000f8e0210 */
[----:B------:R-:W0:Y:S02]  /*06e0*/  LDC.64 R4, c[0x0][0x380] ;  /* 0x0000e000ff047b82 */ /* 0x000e240000000a00 */
[----:B0-----:R-:W-:-:S06]  /*06f0*/  IMAD.WIDE R4, R19, 0x4, R4 ;  /* 0x0000000413047825 */ /* 0x001fcc00078e0204 */
[----:B------:R-:W2:Y:S01]  /*0700*/  LDG.E R5, desc[UR6][R4.64] ;  /* 0x0000000604057981 */ /* 0x000ea2000c1e1900 */
[----:B------:R-:W-:Y:S02]  /*0710*/  VIADD R7, R7, 0x1 ;  /* 0x0000000107077836 */ /* 0x000fe40000000000 */
[----:B--2---:R-:W-:-:S07]  /*0720*/  FADD R0, R0, R5 ;  /* 0x0000000500007221 */ /* 0x004fce0000000000 */
.L_x_13:
[----:B------:R-:W-:Y:S05]  /*0730*/  BSYNC.RECONVERGENT B0 ;  /* 0x0000000000007941 */ /* 0x000fea0003800200 */
.L_x_12:
[----:B-----5:R-:W-:-:S04]  /*0740*/  IMAD.WIDE R4, R29, 0x4, R14 ;  /* 0x000000041d047825 */ /* 0x020fc800078e020e */
[----:B------:R-:W-:Y:S02]  /*0750*/  IMAD.WIDE R14, R3, 0x4, R14 ;  /* 0x00000004030e7825 */ /* 0x000fe400078e020e */
[----:B------:R-:W2:Y:S04]  /*0760*/  LDG.E R4, desc[UR6][R4.64] ;  /* 0x0000000604047981 */ /* 0x000ea8000c1e1900 */
[----:B------:R-:W3:Y:S01]  /*0770*/  LDG.E R14, desc[UR6][R14.64] ;  /* 0x000000060e0e7981 */ /* 0x000ee2000c1e1900 */
[----:B------:R-:W-:Y:S01]  /*0780*/  LOP3.LUT R17, R17, 0x7ffffffc, RZ, 0xc0, !PT ;  /* 0x7ffffffc11117812 */ /* 0x000fe200078ec0ff */
[----:B------:R-:W-:Y:S03]  /*0790*/  BSSY.RECONVERGENT B0, `(.L_x_14) ;  /* 0x000001f000007945 */ /* 0x000fe60003800200 */
[----:B------:R-:W-:-:S04]  /*07a0*/  IADD3 R16, PT, PT, -R17, 0x4, RZ ;  /* 0x0000000411107810 */ /* 0x000fc80007ffe1ff */
[----:B------:R-:W-:Y:S01]  /*07b0*/  ISETP.NE.AND P3, PT, R16, RZ, PT ;  /* 0x000000ff1000720c */ /* 0x000fe20003f65270 */
[C---:B--2---:R-:W-:Y:S01]  /*07c0*/  IMAD.IADD R18, R25.reuse, 0x1, R4 ;  /* 0x0000000119127824 */ /* 0x044fe200078e0204 */
[----:B---3--:R-:W-:-:S04]  /*07d0*/  IADD3 R19, PT, PT, R25, R14, RZ ;  /* 0x0000000e19137210 */ /* 0x008fc80007ffe0ff */
[C---:B------:R-:W-:Y:S02]  /*07e0*/  ISETP.GE.AND P0, PT, R18.reuse, UR4, PT ;  /* 0x0000000412007c0c */ /* 0x040fe4000bf06270 */
[C---:B------:R-:W-:Y:S02]  /*07f0*/  ISETP.GE.AND P2, PT, R19.reuse, UR4, PT ;  /* 0x0000000413007c0c */ /* 0x040fe4000bf46270 */
[----:B------:R-:W-:Y:S02]  /*0800*/  ISETP.LT.OR P1, PT, R18, RZ, P0 ;  /* 0x000000ff1200720c */ /* 0x000fe40000721670 */
[----:B------:R-:W-:-:S11]  /*0810*/  ISETP.LT.OR P0, PT, R19, RZ, P2 ;  /* 0x000000ff1300720c */ /* 0x000fd60001701670 */
[----:B------:R-:W-:Y:S05]  /*0820*/  @P1 BRA `(.L_x_15) ;  /* 0x0000000000541947 */ /* 0x000fea0003800000 */
        /* <DEDUP_REMOVED lines=21> */
.L_x_15:
[----:B------:R-:W-:Y:S05]  /*0980*/  BSYNC.RECONVERGENT B0 ;  /* 0x0000000000007941 */ /* 0x000fea0003800200 */
.L_x_14:
[----:B------:R-:W-:Y:S01]  /*0990*/  BSSY.RECONVERGENT B0, `(.L_x_16) ;  /* 0x0000017000007945 */ /* 0x000fe20003800200 */
[----:B------:R-:W-:-:S04]  /*09a0*/  IMAD.WIDE R12, R3, 0x4, R12 ;  /* 0x00000004030c7825 */ /* 0x000fc800078e020c */
[----:B------:R-:W-:Y:S01]  /*09b0*/  IMAD.WIDE R10, R3, 0x4, R10 ;  /* 0x00000004030a7825 */ /* 0x000fe200078e020a */
[----:B------:R-:W-:Y:S06]  /*09c0*/  @P0 BRA `(.L_x_17) ;  /* 0x00000000004c0947 */ /* 0x000fec0003800000 */
[----:B------:R-:W2:Y:S01]  /*09d0*/  LDG.E R11, desc[UR6][R10.64] ;  /* 0x000000060a0b7981 */ /* 0x000ea2000c1e1900 */
[----:B------:R-:W0:Y:S01]  /*09e0*/  LDC R18, c[0x0][0x44c] ;  /* 0x00011300ff127b82 */ /* 0x000e220000000800 */
[----:B------:R-:W1:Y:S02]  /*09f0*/  LDCU UR5, c[0x0][0x450] ;  /* 0x00008a00ff0577ac */ /* 0x000e640008000800 */
[----:B------:R-:W3:Y:S01]  /*0a00*/  LDG.E R12, desc[UR6][R12.64] ;  /* 0x000000060c0c7981 */ /* 0x000ee2000c1e1900 */
[----:B--2---:R-:W-:Y:S02]  /*0a10*/  IMAD.IADD R14, R24, 0x1, R11 ;  /* 0x00000001180e7824 */ /* 0x004fe400078e020b */
[----:B---3--:R-:W-:-:S03]  /*0a20*/  IMAD.IADD R3, R27, 0x1, R12 ;  /* 0x000000011b037824 */ /* 0x008fc600078e020c */
[C---:B-1----:R-:W-:Y:S02]  /*0a30*/  ISETP.GE.AND P1, PT, R14.reuse, UR5, PT ;  /* 0x000000050e007c0c */ /* 0x042fe4000bf26270 */
[C---:B0-----:R-:W-:Y:S02]  /*0a40*/  ISETP.GE.AND P0, PT, R3.reuse, R18, PT ;  /* 0x000000120300720c */ /* 0x041fe40003f06270 */
        /* <DEDUP_REMOVED lines=11> */
.L_x_17:
[----:B------:R-:W-:Y:S05]  /*0b00*/  BSYNC.RECONVERGENT B0 ;  /* 0x0000000000007941 */ /* 0x000fea0003800200 */
.L_x_16:
[----:B------:R-:W-:Y:S01]  /*0b10*/  IMAD.MOV.U32 R5, RZ, RZ, R17 ;  /* 0x000000ffff057224 */ /* 0x000fe200078e0011 */
[----:B------:R-:W-:Y:S06]  /*0b20*/  @!P3 BRA `(.L_x_9) ;  /* 0x000000080004b947 */ /* 0x000fec0003800000 */
[----:B------:R-:W-:Y:S01]  /*0b30*/  IMAD.MOV.U32 R4, RZ, RZ, R16 ;  /* 0x000000ffff047224 */ /* 0x000fe200078e0010 */
[----:B------:R-:W-:Y:S01]  /*0b40*/  IADD3 R3, PT, PT, R8, 0x4, RZ ;  /* 0x0000000408037810 */ /* 0x000fe20007ffe0ff */
[----:B------:R-:W0:Y:S01]  /*0b50*/  LDCU UR5, c[0x0][0x450] ;  /* 0x00008a00ff0577ac */ /* 0x000e220008000800 */
[----:B------:R-:W1:Y:S05]  /*0b60*/  LDCU UR4, c[0x0][0x448] ;  /* 0x00008900ff0477ac */ /* 0x000e6a0008000800 */
.L_x_26:
[----:B------:R-:W2:Y:S08]  /*0b70*/  LDC.64 R10, c[0x0][0x3e0] ;  /* 0x0000f800ff0a7b82 */ /* 0x000eb00000000a00 */
[----:B------:R-:W3:Y:S08]  /*0b80*/  LDC.64 R12, c[0x0][0x3a8] ;  /* 0x0000ea00ff0c7b82 */ /* 0x000ef00000000a00 */
[----:B------:R-:W4:Y:S01]  /*0b90*/  LDC.64 R14, c[0x0][0x3b0] ;  /* 0x0000ec00ff0e7b82 */ /* 0x000f220000000a00 */
[----:B--2---:R-:W-:-:S07]  /*0ba0*/  IMAD.WIDE R10, R3, 0x4, R10 ;  /* 0x00000004030a7825 */ /* 0x004fce00078e020a */
[----:B------:R-:W2:Y:S01]  /*0bb0*/  LDC.64 R16, c[0x0][0x3b8] ;  /* 0x0000ee00ff107b82 */ /* 0x000ea20000000a00 */
[----:B------:R-:W3:Y:S02]  /*0bc0*/  LDG.E R19, desc[UR6][R10.64] ;  /* 0x000000060a137981 */ /* 0x000ee4000c1e1900 */
[----:B---3--:R-:W-:-:S05]  /*0bd0*/  IMAD.WIDE R30, R19, 0x4, R12 ;  /* 0x00000004131e7825 */ /* 0x008fca00078e020c */
[----:B------:R-:W3:Y:S01]  /*0be0*/  LDG.E R26, desc[UR6][R30.64] ;  /* 0x000000061e1a7981 */ /* 0x000ee2000c1e1900 */
[----:B------:R-:W-:Y:S01]  /*0bf0*/  BSSY.RECONVERGENT B0, `(.L_x_18) ;  /* 0x0000019000007945 */ /* 0x000fe20003800200 */
[----:B---3--:R-:W-:-:S05]  /*0c00*/  IMAD.IADD R26, R25, 0x1, R26 ;  /* 0x00000001191a7824 */ /* 0x008fca00078e021a */
[----:B-1----:R-:W-:-:S04]  /*0c10*/  ISETP.GE.AND P0, PT, R26, UR4, PT ;  /* 0x000000041a007c0c */ /* 0x002fc8000bf06270 */
[----:B------:R-:W-:-:S13]  /*0c20*/  ISETP.LT.OR P0, PT, R26, RZ, P0 ;  /* 0x000000ff1a00720c */ /* 0x000fda0000701670 */
[----:B--2-4-:R-:W-:Y:S05]  /*0c30*/  @P0 BRA `(.L_x_19) ;  /* 0x0000000000500947 */ /* 0x014fea0003800000 */
[C---:B------:R-:W-:Y:S01]  /*0c40*/  IMAD.WIDE R30, R19.reuse, 0x4, R14 ;  /* 0x00000004131e7825 */ /* 0x040fe200078e020e */
[----:B------:R-:W1:Y:S03]  /*0c50*/  LDC R32, c[0x0][0x44c] ;  /* 0x00011300ff207b82 */ /* 0x000e660000000800 */
[----:B------:R-:W-:Y:S01]  /*0c60*/  IMAD.WIDE R18, R19, 0x4, R16 ;  /* 0x0000000413127825 */ /* 0x000fe200078e0210 */
[----:B------:R-:W2:Y:S05]  /*0c70*/  LDG.E R29, desc[UR6][R30.64] ;  /* 0x000000061e1d7981 */ /* 0x000eaa000c1e1900 */
[----:B------:R-:W3:Y:S01]  /*0c80*/  LDG.E R19, desc[UR6][R18.64] ;  /* 0x0000000612137981 */ /* 0x000ee2000c1e1900 */
[----:B--2---:R-:W-:-:S04]  /*0c90*/  IADD3 R29, PT, PT, R27, R29, RZ ;  /* 0x0000001d1b1d7210 */ /* 0x004fc80007ffe0ff */
[----:B-1----:R-:W-:Y:S01]  /*0ca0*/  ISETP.GE.AND P1, PT, R29, R32, PT ;  /* 0x000000201d00720c */ /* 0x002fe20003f26270 */
[----:B---3--:R-:W-:-:S03]  /*0cb0*/  IMAD.IADD R33, R24, 0x1, R19 ;  /* 0x0000000118217824 */ /* 0x008fc600078e0213 */
[----:B------:R-:W-:Y:S02]  /*0cc0*/  ISETP.LT.OR P1, PT, R29, RZ, P1 ;  /* 0x000000ff1d00720c */ /* 0x000fe40000f21670 */
[----:B0-----:R-:W-:-:S04]  /*0cd0*/  ISETP.GE.AND P0, PT, R33, UR5, PT ;  /* 0x0000000521007c0c */ /* 0x001fc8000bf06270 */
        /* <DEDUP_REMOVED lines=8> */
[----:B------:R-:W-:Y:S02]  /*0d60*/  VIADD R7, R7, 0x1 ;  /* 0x0000000107077836 */ /* 0x000fe40000000000 */
[----:B--2---:R-:W-:-:S07]  /*0d70*/  FADD R0, R0, R19 ;  /* 0x0000001300007221 */ /* 0x004fce0000000000 */
.L_x_19:
[----:B0-----:R-:W-:Y:S05]  /*0d80*/  BSYNC.RECONVERGENT B0 ;  /* 0x0000000000007941 */ /* 0x001fea0003800200 */
.L_x_18:
[----:B------:R-:W2:Y:S02]  /*0d90*/  LDG.E R19, desc[UR6][R10.64+0x4] ;  /* 0x000004060a137981 */ /* 0x000ea4000c1e1900 */
[----:B--2---:R-:W-:-:S05]  /*0da0*/  IMAD.WIDE R30, R19, 0x4, R12 ;  /* 0x00000004131e7825 */ /* 0x004fca00078e020c */
[----:B------:R-:W2:Y:S01]  /*0db0*/  LDG.E R26, desc[UR6][R30.64] ;  /* 0x000000061e1a7981 */ /* 0x000ea2000c1e1900 */
[----:B------:R-:W-:Y:S01]  /*0dc0*/  BSSY.RECONVERGENT B0, `(.L_x_20) ;  /* 0x0000019000007945 */ /* 0x000fe20003800200 */
[----:B--2---:R-:W-:-:S05]  /*0dd0*/  IMAD.IADD R26, R25, 0x1, R26 ;  /* 0x00000001191a7824 */ /* 0x004fca00078e021a */
[----:B------:R-:W-:-:S04]  /*0de0*/  ISETP.GE.AND P0, PT, R26, UR4, PT ;  /* 0x000000041a007c0c */ /* 0x000fc8000bf06270 */
[----:B------:R-:W-:-:S13]  /*0df0*/  ISETP.LT.OR P0, PT, R26, RZ, P0 ;  /* 0x000000ff1a00720c */ /* 0x000fda0000701670 */
[----:B------:R-:W-:Y:S05]  /*0e00*/  @P0 BRA `(.L_x_21) ;  /* 0x0000000000500947 */ /* 0x000fea0003800000 */
[C---:B------:R-:W-:Y:S01]  /*0e10*/  IMAD.WIDE R30, R19.reuse, 0x4, R14 ;  /* 0x00000004131e7825 */ /* 0x040fe200078e020e */
[----:B------:R-:W0:Y:S03]  /*0e20*/  LDC R29, c[0x0][0x44c] ;  /* 0x00011300ff1d7b82 */ /* 0x000e260000000800 */
[----:B------:R-:W-:Y:S02]  /*0e30*/  IMAD.WIDE R18, R19, 0x4, R16 ;  /* 0x0000000413127825 */ /* 0x000fe400078e0210 */
[----:B------:R-:W2:Y:S04]  /*0e40*/  LDG.E R30, desc[UR6][R30.64] ;  /* 0x000000061e1e7981 */ /* 0x000ea8000c1e1900 */
[----:B------:R-:W3:Y:S01]  /*0e50*/  LDG.E R19, desc[UR6][R18.64] ;  /* 0x0000000612137981 */ /* 0x000ee2000c1e1900 */
[----:B--2---:R-:W-:Y:S01]  /*0e60*/  IMAD.IADD R34, R27, 0x1, R30 ;  /* 0x000000011b227824 */ /* 0x004fe200078e021e */
[----:B---3--:R-:W-:-:S04]  /*0e70*/  IADD3 R32, PT, PT, R24, R19, RZ ;  /* 0x0000001318207210 */ /* 0x008fc80007ffe0ff */
[----:B0-----:R-:W-:Y:S02]  /*0e80*/  ISETP.GE.AND P1, PT, R34, R29, PT ;  /* 0x0000001d2200720c */ /* 0x001fe40003f26270 */
[----:B------:R-:W-:Y:S02]  /*0e90*/  ISETP.GE.AND P0, PT, R32, UR5, PT ;  /* 0x0000000520007c0c */ /* 0x000fe4000bf06270 */
        /* <DEDUP_REMOVED lines=11> */
.L_x_21:
[----:B------:R-:W-:Y:S05]  /*0f50*/  BSYNC.RECONVERGENT B0 ;  /* 0x0000000000007941 */ /* 0x000fea0003800200 */
.L_x_20:
[----:B------:R-:W2:Y:S04]  /*0f60*/  LDG.E R29, desc[UR6][R10.64+0x8] ;  /* 0x000008060a1d7981 */ /* 0x000ea8000c1e1900 */
[----:B------:R-:W3:Y:S01]  /*0f70*/  LDG.E R31, desc[UR6][R10.64+0xc] ;  /* 0x00000c060a1f7981 */ /* 0x000ee2000c1e1900 */
[----:B--2---:R-:W-:-:S06]  /*0f80*/  IMAD.WIDE R18, R29, 0x4, R12 ;  /* 0x000000041d127825 */ /* 0x004fcc00078e020c */
[----:B------:R-:W2:Y:S01]  /*0f90*/  LDG.E R18, desc[UR6][R18.64] ;  /* 0x0000000612127981 */ /* 0x000ea2000c1e1900 */
[----:B---3--:R-:W-:-:S06]  /*0fa0*/  IMAD.WIDE R12, R31, 0x4, R12 ;  /* 0x000000041f0c7825 */ /* 0x008fcc00078e020c */
[----:B------:R-:W3:Y:S01]  /*0fb0*/  LDG.E R12, desc[UR6][R12.64] ;  /* 0x000000060c0c7981 */ /* 0x000ee2000c1e1900 */
[----:B------:R-:W-:Y:S01]  /*0fc0*/  VIADD R4, R4, 0x4 ;  /* 0x0000000404047836 */ /* 0x000fe20000000000 */
[----:B------:R-:W-:Y:S04]  /*0fd0*/  BSSY.RECONVERGENT B0, `(.L_x_22) ;  /* 0x000001d000007945 */ /* 0x000fe80003800200 */
[----:B------:R-:W-:Y:S02]  /*0fe0*/  ISETP.NE.AND P3, PT, R4, RZ, PT ;  /* 0x000000ff0400720c */ /* 0x000fe40003f65270 */
[----:B--2---:R-:W-:-:S04]  /*0ff0*/  IADD3 R30, PT, PT, R25, R18, RZ ;  /* 0x00000012191e7210 */ /* 0x004fc80007ffe0ff */
[----:B------:R-:W-:-:S04]  /*1000*/  ISETP.GE.AND P1, PT, R30, UR4, PT ;  /* 0x000000041e007c0c */ /* 0x000fc8000bf26270 */
[----:B------:R-:W-:Y:S01]  /*1010*/  ISETP.LT.OR P1, PT, R30, RZ, P1 ;  /* 0x000000ff1e00720c */ /* 0x000fe20000f21670 */
[----:B---3--:R-:W-:-:S05]  /*1020*/  IMAD.IADD R26, R25, 0x1, R12 ;  /* 0x00000001191a7824 */ /* 0x008fca00078e020c */
[----:B------:R-:W-:-:S04]  /*1030*/  ISETP.GE.AND P0, PT, R26, UR4, PT ;  /* 0x000000041a007c0c */ /* 0x000fc8000bf06270 */
[----:B------:R-:W-:-:S03]  /*1040*/  ISETP.LT.OR P0, PT, R26, RZ, P0 ;  /* 0x000000ff1a00720c */ /* 0x000fc60000701670 */
[----:B------:R-:W-:Y:S10]  /*1050*/  @P1 BRA `(.L_x_23) ;  /* 0x0000000000501947 */ /* 0x000ff40003800000 */
[----:B------:R-:W-:-:S04]  /*1060*/  IMAD.WIDE R10, R29, 0x4, R14 ;  /* 0x000000041d0a7825 */ /* 0x000fc800078e020e */
[----:B------:R-:W-:Y:S02]  /*1070*/  IMAD.WIDE R12, R29, 0x4, R16 ;  /* 0x000000041d0c7825 */ /* 0x000fe400078e0210 */
[----:B------:R-:W2:Y:S01]  /*1080*/  LDG.E R10, desc[UR6][R10.64] ;  /* 0x000000060a0a7981 */ /* 0x000ea2000c1e1900 */
[----:B------:R-:W0:Y:S03]  /*1090*/  LDC R29, c[0x0][0x44c] ;  /* 0x00011300ff1d7b82 */ /* 0x000e260000000800 */
[----:B------:R-:W3:Y:S01]  /*10a0*/  LDG.E R13, desc[UR6][R12.64] ;  /* 0x000000060c0d7981 */ /* 0x000ee2000c1e1900 */
[----:B--2---:R-:W-:Y:S01]  /*10b0*/  IMAD.IADD R18, R27, 0x1, R10 ;  /* 0x000000011b127824 */ /* 0x004fe200078e020a */
[----:B---3--:R-:W-:-:S04]  /*10c0*/  IADD3 R19, PT, PT, R24, R13, RZ ;  /* 0x0000000d18137210 */ /* 0x008fc80007ffe0ff */
[C---:B0-----:R-:W-:Y:S02]  /*10d0*/  ISETP.GE.AND P1, PT, R18.reuse, R29, PT ;  /* 0x0000001d1200720c */ /* 0x041fe40003f26270 */
[C---:B------:R-:W-:Y:S02]  /*10e0*/  ISETP.GE.AND P2, PT, R19.reuse, UR5, PT ;  /* 0x0000000513007c0c */ /* 0x040fe4000bf46270 */
        /* <DEDUP_REMOVED lines=11> */
.L_x_23:
[----:B------:R-:W-:Y:S05]  /*11a0*/  BSYNC.RECONVERGENT B0 ;  /* 0x0000000000007941 */ /* 0x000fea0003800200 */
.L_x_22:
[----:B------:R-:W-:Y:S01]  /*11b0*/  BSSY.RECONVERGENT B0, `(.L_x_24) ;  /* 0x0000016000007945 */ /* 0x000fe20003800200 */
[----:B------:R-:W-:-:S04]  /*11c0*/  IMAD.WIDE R14, R31, 0x4, R14 ;  /* 0x000000041f0e7825 */ /* 0x000fc800078e020e */
[----:B------:R-:W-:Y:S01]  /*11d0*/  IMAD.WIDE R16, R31, 0x4, R16 ;  /* 0x000000041f107825 */ /* 0x000fe200078e0210 */
[----:B------:R-:W-:Y:S06]  /*11e0*/  @P0 BRA `(.L_x_25) ;  /* 0x0000000000480947 */ /* 0x000fec0003800000 */
        /* <DEDUP_REMOVED lines=18> */
.L_x_25:
[----:B------:R-:W-:Y:S05]  /*1310*/  BSYNC.RECONVERGENT B0 ;  /* 0x0000000000007941 */ /* 0x000fea0003800200 */
.L_x_24:
[----:B------:R-:W-:Y:S01]  /*1320*/  IADD3 R3, PT, PT, R3, 0x4, RZ ;  /* 0x0000000403037810 */ /* 0x000fe20007ffe0ff */
[----:B------:R-:W-:Y:S06]  /*1330*/  @P3 BRA `(.L_x_26) ;  /* 0xfffffff8000c3947 */ /* 0x000fec000383ffff */
.L_x_9:
[----:B------:R-:W-:-:S13]  /*1340*/  ISETP.NE.AND P0, PT, R6, RZ, PT ;  /* 0x000000ff0600720c */ /* 0x000fda0003f05270 */
[----:B------:R-:W-:Y:S05]  /*1350*/  @!P0 BRA `(.L_x_8) ;  /* 0x0000000400948947 */ /* 0x000fea0003800000 */
[----:B------:R-:W0:Y:S01]  /*1360*/  LDC.64 R14, c[0x0][0x3e0] ;  /* 0x0000f800ff0e7b82 */ /* 0x000e220000000a00 */
[----:B-----5:R-:W-:Y:S01]  /*1370*/  IMAD.IADD R5, R8, 0x1, R5 ;  /* 0x0000000108057824 */ /* 0x020fe200078e0205 */
[----:B------:R-:W1:Y:S06]  /*1380*/  LDCU UR4, c[0x0][0x448] ;  /* 0x00008900ff0477ac */ /* 0x000e6c0008000800 */
[----:B------:R-:W2:Y:S08]  /*1390*/  LDC.64 R12, c[0x0][0x3a8] ;  /* 0x0000ea00ff0c7b82 */ /* 0x000eb00000000a00 */
[----:B------:R-:W3:Y:S01]  /*13a0*/  LDC.64 R10, c[0x0][0x3b0] ;  /* 0x0000ec00ff0a7b82 */ /* 0x000ee20000000a00 */
[----:B0-----:R-:W-:-:S07]  /*13b0*/  IMAD.WIDE R14, R5, 0x4, R14 ;  /* 0x00000004050e7825 */ /* 0x001fce00078e020e */
[----:B------:R-:W0:Y:S01]  /*13c0*/  LDC.64 R4, c[0x0][0x3b8] ;  /* 0x0000ee00ff047b82 */ /* 0x000e220000000a00 */
[----:B------:R-:W2:Y:S02]  /*13d0*/  LDG.E R19, desc[UR6][R14.64] ;  /* 0x000000060e137981 */ /* 0x000ea4000c1e1900 */
[----:B--2---:R-:W-:-:S06]  /*13e0*/  IMAD.WIDE R16, R19, 0x4, R12 ;  /* 0x0000000413107825 */ /* 0x004fcc00078e020c */
[----:B------:R-:W2:Y:S01]  /*13f0*/  LDG.E R16, desc[UR6][R16.64] ;  /* 0x0000000610107981 */ /* 0x000ea2000c1e1900 */
[----:B------:R-:W-:Y:S01]  /*1400*/  BSSY.RECONVERGENT B0, `(.L_x_27) ;  /* 0x000001b000007945 */ /* 0x000fe20003800200 */
[----:B------:R-:W-:Y:S01]  /*1410*/  ISETP.NE.AND P1, PT, R6, 0x1, PT ;  /* 0x000000010600780c */ /* 0x000fe20003f25270 */
[----:B--2---:R-:W-:-:S05]  /*1420*/  IMAD.IADD R3, R25, 0x1, R16 ;  /* 0x0000000119037824 */ /* 0x004fca00078e0210 */
        /* <DEDUP_REMOVED lines=9> */
[----:B--2---:R-:W-:Y:S01]  /*14c0*/  IADD3 R29, PT, PT, R24, R17, RZ ;  /* 0x00000011181d7210 */ /* 0x004fe20007ffe0ff */
        /* <DEDUP_REMOVED lines=14> */
.L_x_28:
[----:B------:R-:W-:Y:S05]  /*15b0*/  BSYNC.RECONVERGENT B0 ;  /* 0x0000000000007941 */ /* 0x000fea0003800200 */
.L_x_27:
[----:B------:R-:W-:Y:S05]  /*15c0*/  @!P1 BRA `(.L_x_8) ;  /* 0x0000000000f89947 */ /* 0x000fea0003800000 */
[----:B------:R-:W2:Y:S02]  /*15d0*/  LDG.E R19, desc[UR6][R14.64+0x4] ;  /* 0x000004060e137981 */ /* 0x000ea4000c1e1900 */
[----:B--2---:R-:W-:-:S06]  /*15e0*/  IMAD.WIDE R16, R19, 0x4, R12 ;  /* 0x0000000413107825 */ /* 0x004fcc00078e020c */
[----:B------:R-:W2:Y:S01]  /*15f0*/  LDG.E R16, desc[UR6][R16.64] ;  /* 0x0000000610107981 */ /* 0x000ea2000c1e1900 */
[----:B------:R-:W-:Y:S01]  /*1600*/  BSSY.RECONVERGENT B0, `(.L_x_29) ;  /* 0x000001b000007945 */ /* 0x000fe20003800200 */
[----:B------:R-:W-:Y:S02]  /*1610*/  ISETP.NE.AND P1, PT, R6, 0x2, PT ;  /* 0x000000020600780c */ /* 0x000fe40003f25270 */
[----:B--2---:R-:W-:-:S04]  /*1620*/  IADD3 R3, PT, PT, R25, R16, RZ ;  /* 0x0000001019037210 */ /* 0x004fc80007ffe0ff */
[----:B------:R-:W-:-:S04]  /*1630*/  ISETP.GE.AND P0, PT, R3, UR4, PT ;  /* 0x0000000403007c0c */ /* 0x000fc8000bf06270 */
[----:B------:R-:W-:-:S13]  /*1640*/  ISETP.LT.OR P0, PT, R3, RZ, P0 ;  /* 0x000000ff0300720c */ /* 0x000fda0000701670 */
        /* <DEDUP_REMOVED lines=22> */
.L_x_30:
[----:B------:R-:W-:Y:S05]  /*17b0*/  BSYNC.RECONVERGENT B0 ;  /* 0x0000000000007941 */ /* 0x000fea0003800200 */
.L_x_29:
[----:B------:R-:W-:Y:S05]  /*17c0*/  @!P1 BRA `(.L_x_8) ;  /* 0x0000000000789947 */ /* 0x000fea0003800000 */
[----:B------:R-:W2:Y:S02]  /*17d0*/  LDG.E R15, desc[UR6][R14.64+0x8] ;  /* 0x000008060e0f7981 */ /* 0x000ea4000c1e1900 */
[----:B--2---:R-:W-:-:S06]  /*17e0*/  IMAD.WIDE R12, R15, 0x4, R12 ;  /* 0x000000040f0c7825 */ /* 0x004fcc00078e020c */
[----:B------:R-:W2:Y:S01]  /*17f0*/  LDG.E R12, desc[UR6][R12.64] ;  /* 0x000000060c0c7981 */ /* 0x000ea2000c1e1900 */
[----:B------:R-:W-:Y:S01]  /*1800*/  BSSY.RECONVERGENT B0, `(.L_x_8) ;  /* 0x000001a000007945 */ /* 0x000fe20003800200 */
[----:B------:R-:W-:-:S04]  /*1810*/  IMAD.WIDE R10, R15, 0x4, R10 ;  /* 0x000000040f0a7825 */ /* 0x000fc800078e020a */
[----:B------:R-:W-:-:S04]  /*1820*/  IMAD.WIDE R4, R15, 0x4, R4 ;  /* 0x000000040f047825 */ /* 0x000fc800078e0204 */
[----:B--2---:R-:W-:-:S05]  /*1830*/  IMAD.IADD R3, R25, 0x1, R12 ;  /* 0x0000000119037824 */ /* 0x004fca00078e020c */
[----:B------:R-:W-:-:S04]  /*1840*/  ISETP.GE.AND P0, PT, R3, UR4, PT ;  /* 0x0000000403007c0c */ /* 0x000fc8000bf06270 */
[----:B------:R-:W-:-:S13]  /*1850*/  ISETP.LT.OR P0, PT, R3, RZ, P0 ;  /* 0x000000ff0300720c */ /* 0x000fda0000701670 */
[----:B------:R-:W-:Y:S05]  /*1860*/  @P0 BRA `(.L_x_31) ;  /* 0x00000000004c0947 */ /* 0x000fea0003800000 */
[----:B------:R-:W2:Y:S01]  /*1870*/  LDG.E R5, desc[UR6][R4.64] ;  /* 0x0000000604057981 */ /* 0x000ea2000c1e1900 */
[----:B------:R-:W0:Y:S01]  /*1880*/  LDC R15, c[0x0][0x44c] ;  /* 0x00011300ff0f7b82 */ /* 0x000e220000000800 */
[----:B------:R-:W1:Y:S02]  /*1890*/  LDCU UR5, c[0x0][0x450] ;  /* 0x00008a00ff0577ac */ /* 0x000e640008000800 */
        /* <DEDUP_REMOVED lines=16> */
.L_x_31:
[----:B------:R-:W-:Y:S05]  /*19a0*/  BSYNC.RECONVERGENT B0 ;  /* 0x0000000000007941 */ /* 0x000fea0003800200 */
.L_x_8:
[----:B------:R-:W0:Y:S02]  /*19b0*/  LDC.64 R4, c[0x0][0x428] ;  /* 0x00010a00ff047b82 */ /* 0x000e240000000a00 */
[----:B0-----:R-:W-:-:S05]  /*19c0*/  IMAD.WIDE.U32 R4, R20, 0x4, R4 ;  /* 0x0000000414047825 */ /* 0x001fca00078e0004 */
[----:B------:R-:W2:Y:S02]  /*19d0*/  LDG.E R26, desc[UR6][R4.64] ;  /* 0x00000006041a7981 */ /* 0x000ea4000c1e1900 */
[----:B--2---:R-:W-:-:S13]  /*19e0*/  ISETP.GE.AND P0, PT, R26, 0x1, PT ;  /* 0x000000011a00780c */ /* 0x004fda0003f06270 */
[----:B------:R-:W-:Y:S05]  /*19f0*/  @!P0 BRA `(.L_x_32) ;  /* 0x0000001400bc8947 */ /* 0x000fea0003800000 */
[----:B------:R-:W0:Y:S02]  /*1a00*/  LDC.64 R4, c[0x0][0x408] ;  /* 0x00010200ff047b82 */ /* 0x000e240000000a00 */
[----:B0-----:R-:W-:-:S05]  /*1a10*/  IMAD.WIDE.U32 R4, R20, 0x4, R4 ;  /* 0x0000000414047825 */ /* 0x001fca00078e0004 */
[----:B------:R0:W5:Y:S01]  /*1a20*/  LDG.E R3, desc[UR6][R4.64] ;  /* 0x0000000604037981 */ /* 0x000162000c1e1900 */
[C---:B------:R-:W-:Y:S01]  /*1a30*/  ISETP.GE.U32.AND P0, PT, R26.reuse, 0x4, PT ;  /* 0x000000041a00780c */ /* 0x040fe20003f06070 */
[----:B-----5:R-:W-:Y:S01]  /*1a40*/  IMAD.MOV.U32 R8, RZ, RZ, RZ ;  /* 0x000000ffff087224 */ /* 0x020fe200078e00ff */
[----:B------:R-:W-:-:S11]  /*1a50*/  LOP3.LUT R6, R26, 0x3, RZ, 0xc0, !PT ;  /* 0x000000031a067812 */ /* 0x000fd600078ec0ff */
[----:B0-----:R-:W-:Y:S05]  /*1a60*/  @!P0 BRA `(.L_x_33) ;  /* 0x0000001000048947 */ /* 0x001fea0003800000 */
[----:B------:R-:W0:Y:S01]  /*1a70*/  LDC.64 R12, c[0x0][0x3e8] ;  /* 0x0000fa00ff0c7b82 */ /* 0x000e220000000a00 */
[----:B------:R-:W1:Y:S07]  /*1a80*/  LDCU UR4, c[0x0][0x448] ;  /* 0x00008900ff0477ac */ /* 0x000e6e0008000800 */
[----:B------:R-:W2:Y:S08]  /*1a90*/  LDC.64 R14, c[0x0][0x3a8] ;  /* 0x0000ea00ff0e7b82 */ /* 0x000eb00000000a00 */
[----:B------:R-:W3:Y:S01]  /*1aa0*/  LDC.64 R10, c[0x0][0x3b0] ;  /* 0x0000ec00ff0a7b82 */ /* 0x000ee20000000a00 */
[----:B0-----:R-:W-:-:S07]  /*1ab0*/  IMAD.WIDE R12, R3, 0x4, R12 ;  /* 0x00000004030c7825 */ /* 0x001fce00078e020c */
[----:B------:R-:W0:Y:S01]  /*1ac0*/  LDC.64 R4, c[0x0][0x3b8] ;  /* 0x0000ee00ff047b82 */ /* 0x000e220000000a00 */
[----:B------:R-:W2:Y:S02]  /*1ad0*/  LDG.E R29, desc[UR6][R12.64] ;  /* 0x000000060c1d7981 */ /* 0x000ea4000c1e1900 */
[----:B--2---:R-:W-:-:S05]  /*1ae0*/  IMAD.WIDE R16, R29, 0x4, R14 ;  /* 0x000000041d107825 */ /* 0x004fca00078e020e */
        /* <DEDUP_REMOVED lines=25> */
[----:B------:R-:W-:Y:S01]  /*1c80*/  IADD3 R7, PT, PT, R7, -0x1, RZ ;  /* 0xffffffff07077810 */ /* 0x000fe20007ffe0ff */
[----:B--2---:R-:W-:-:S07]  /*1c90*/  FADD R0, R0, -R17 ;  /* 0x8000001100007221 */ /* 0x004fce0000000000 */
.L_x_35:
[----:B------:R-:W-:Y:S05]  /*1ca0*/  BSYNC.RECONVERGENT B0 ;  /* 0x0000000000007941 */ /* 0x000fea0003800200 */
.L_x_34:
        /* <DEDUP_REMOVED lines=30> */
[----:B--2---:R-:W-:-:S07]  /*1e90*/  FADD R0, R0, -R13 ;  /* 0x8000000d00007221 */ /* 0x004fce0000000000 */
.L_x_37:
[----:B------:R-:W-:Y:S05]  /*1ea0*/  BSYNC.RECONVERGENT B0 ;  /* 0x0000000000007941 */ /* 0x000fea0003800200 */
.L_x_36:
[----:B-----5:R-:W-:-:S04]  /*1eb0*/  IMAD.WIDE R12, R19, 0x4, R14 ;  /* 0x00000004130c7825 */ /* 0x020fc800078e020e */
[----:B------:R-:W-:Y:S02]  /*1ec0*/  IMAD.WIDE R14, R17, 0x4, R14 ;  /* 0x00000004110e7825 */ /* 0x000fe400078e020e */
[----:B------:R-:W2:Y:S04]  /*1ed0*/  LDG.E R12, desc[UR6][R12.64] ;  /* 0x000000060c0c7981 */ /* 0x000ea8000c1e1900 */
[----:B------:R-:W3:Y:S01]  /*1ee0*/  LDG.E R14, desc[UR6][R14.64] ;  /* 0x000000060e0e7981 */ /* 0x000ee2000c1e1900 */
[----:B------:R-:W-:Y:S01]  /*1ef0*/  LOP3.LUT R8, R26, 0x7ffffffc, RZ, 0xc0, !PT ;  /* 0x7ffffffc1a087812 */ /* 0x000fe200078ec0ff */
[----:B------:R-:W-:Y:S03]  /*1f00*/  BSSY.RECONVERGENT B0, `(.L_x_38) ;  /* 0x000001e000007945 */ /* 0x000fe60003800200 */
[----:B------:R-:W-:Y:S01]  /*1f10*/  ISETP.NE.AND P3, PT, R8, 0x4, PT ;  /* 0x000000040800780c */ /* 0x000fe20003f65270 */
[C---:B--2---:R-:W-:Y:S01]  /*1f20*/  IMAD.IADD R16, R25.reuse, 0x1, R12 ;  /* 0x0000000119107824 */ /* 0x044fe200078e020c */
[----:B---3--:R-:W-:-:S04]  /*1f30*/  IADD3 R18, PT, PT, R25, R14, RZ ;  /* 0x0000000e19127210 */ /* 0x008fc80007ffe0ff */
[----:B------:R-:W-:Y:S02]  /*1f40*/  ISETP.GE.AND P0, PT, R16, UR4, PT ;  /* 0x0000000410007c0c */ /* 0x000fe4000bf06270 */
[----:B------:R-:W-:Y:S02]  /*1f50*/  ISETP.GE.AND P2, PT, R18, UR4, PT ;  /* 0x0000000412007c0c */ /* 0x000fe4000bf46270 */
        /* <DEDUP_REMOVED lines=22> */
[----:B------:R-:W-:Y:S01]  /*20c0*/  IADD3 R7, PT, PT, R7, -0x1, RZ ;  /* 0xffffffff07077810 */ /* 0x000fe20007ffe0ff */
[----:B--2---:R-:W-:-:S07]  /*20d0*/  FADD R0, R0, -R13 ;  /* 0x8000000d00007221 */ /* 0x004fce0000000000 */
.L_x_39:
[----:B------:R-:W-:Y:S05]  /*20e0*/  BSYNC.RECONVERGENT B0 ;  /* 0x0000000000007941 */ /* 0x000fea0003800200 */
.L_x_38:
        /* <DEDUP_REMOVED lines=23> */
.L_x_41:
[----:B------:R-:W-:Y:S05]  /*2260*/  BSYNC.RECONVERGENT B0 ;  /* 0x0000000000007941 */ /* 0x000fea0003800200 */
.L_x_40:
[----:B------:R-:W-:Y:S05]  /*2270*/  @!P3 BRA `(.L_x_33) ;  /* 0x000000080000b947 */ /* 0x000fea0003800000 */
[----:B------:R-:W0:Y:S01]  /*2280*/  LDCU UR8, c[0x0][0x450] ;  /* 0x00008a00ff0877ac */ /* 0x000e220008000800 */
[----:B------:R-:W1:Y:S01]  /*2290*/  LDCU UR5, c[0x0][0x448] ;  /* 0x00008900ff0577ac */ /* 0x000e620008000800 */
[----:B------:R-:W-:-:S05]  /*22a0*/  UMOV UR4, 0x4 ;  /* 0x0000000400047882 */ /* 0x000fca0000000000 */
.L_x_50:
[----:B------:R-:W2:Y:S01]  /*22b0*/  LDC.64 R10, c[0x0][0x3e8] ;  /* 0x0000fa00ff0a7b82 */ /* 0x000ea20000000a00 */
[----:B------:R-:W-:-:S07]  /*22c0*/  VIADD R5, R3, UR4 ;  /* 0x0000000403057c36 */ /* 0x000fce0008000000 */
[----:B------:R-:W3:Y:S08]  /*22d0*/  LDC.64 R14, c[0x0][0x3a8] ;  /* 0x0000ea00ff0e7b82 */ /* 0x000ef00000000a00 */
[----:B------:R-:W4:Y:S01]  /*22e0*/  LDC.64 R12, c[0x0][0x3b0] ;  /* 0x0000ec00ff0c7b82 */ /* 0x000f220000000a00 */
[----:B--2---:R-:W-:-:S07]  /*22f0*/  IMAD.WIDE R10, R5, 0x4, R10 ;  /* 0x00000004050a7825 */ /* 0x004fce00078e020a */
[----:B------:R-:W2:Y:S01]  /*2300*/  LDC.64 R4, c[0x0][0x3b8] ;  /* 0x0000ee00ff047b82 */ /* 0x000ea20000000a00 */
[----:B------:R-:W3:Y:S02]  /*2310*/  LDG.E R29, desc[UR6][R10.64] ;  /* 0x000000060a1d7981 */ /* 0x000ee4000c1e1900 */
[----:B---3--:R-:W-:-:S06]  /*2320*/  IMAD.WIDE R16, R29, 0x4, R14 ;  /* 0x000000041d107825 */ /* 0x008fcc00078e020e */
        /* <DEDUP_REMOVED lines=8> */
[----:B------:R-:W-:Y:S02]  /*23b0*/  IMAD.WIDE R16, R29, 0x4, R4 ;  /* 0x000000041d107825 */ /* 0x000fe400078e0204 */
[----:B------:R-:W2:Y:S04]  /*23c0*/  LDG.E R18, desc[UR6][R18.64] ;  /* 0x0000000612127981 */ /* 0x000ea8000c1e1900 */
[----:B------:R-:W3:Y:S01]  /*23d0*/  LDG.E R17, desc[UR6][R16.64] ;  /* 0x0000000610117981 */ /* 0x000ee2000c1e1900 */
[----:B--2---:R-:W-:Y:S01]  /*23e0*/  IMAD.IADD R29, R27, 0x1, R18 ;  /* 0x000000011b1d7824 */ /* 0x004fe200078e0212 */
[----:B---3--:R-:W-:-:S04]  /*23f0*/  IADD3 R30, PT, PT, R24, R17, RZ ;  /* 0x00000011181e7210 */ /* 0x008fc80007ffe0ff */
[C---:B-1----:R-:W-:Y:S02]  /*2400*/  ISETP.GE.AND P1, PT, R29.reuse, R32, PT ;  /* 0x000000201d00720c */ /* 0x042fe40003f26270 */
[C---:B0-----:R-:W-:Y:S02]  /*2410*/  ISETP.GE.AND P0, PT, R30.reuse, UR8, PT ;  /* 0x000000081e007c0c */ /* 0x041fe4000bf06270 */
        /* <DEDUP_REMOVED lines=11> */
.L_x_43:
[----:B0-----:R-:W-:Y:S05]  /*24d0*/  BSYNC.RECONVERGENT B0 ;  /* 0x0000000000007941 */ /* 0x001fea0003800200 */
.L_x_42:
[----:B------:R-:W2:Y:S04]  /*24e0*/  LDG.E R31, desc[UR6][R10.64+0x4] ;  /* 0x000004060a1f7981 */ /* 0x000ea8000c1e1900 */
[----:B------:R0:W5:Y:S04]  /*24f0*/  LDG.E R17, desc[UR6][R10.64+0x8] ;  /* 0x000008060a117981 */ /* 0x000168000c1e1900 */
[----:B------:R0:W5:Y:S01]  /*2500*/  LDG.E R29, desc[UR6][R10.64+0xc] ;  /* 0x00000c060a1d7981 */ /* 0x000162000c1e1900 */
[----:B--2---:R-:W-:-:S05]  /*2510*/  IMAD.WIDE R18, R31, 0x4, R14 ;  /* 0x000000041f127825 */ /* 0x004fca00078e020e */
[----:B------:R-:W2:Y:S01]  /*2520*/  LDG.E R16, desc[UR6][R18.64] ;  /* 0x0000000612107981 */ /* 0x000ea2000c1e1900 */
[----:B------:R-:W-:Y:S01]  /*2530*/  BSSY.RECONVERGENT B0, `(.L_x_44) ;  /* 0x0000019000007945 */ /* 0x000fe20003800200 */
[----:B--2---:R-:W-:-:S04]  /*2540*/  IADD3 R16, PT, PT, R25, R16, RZ ;  /* 0x0000001019107210 */ /* 0x004fc80007ffe0ff */
[----:B------:R-:W-:-:S04]  /*2550*/  ISETP.GE.AND P0, PT, R16, UR5, PT ;  /* 0x0000000510007c0c */ /* 0x000fc8000bf06270 */
[----:B------:R-:W-:-:S13]  /*2560*/  ISETP.LT.OR P0, PT, R16, RZ, P0 ;  /* 0x000000ff1000720c */ /* 0x000fda0000701670 */
[----:B0-----:R-:W-:Y:S05]  /*2570*/  @P0 BRA `(.L_x_45) ;  /* 0x0000000000500947 */ /* 0x001fea0003800000 */
[C---:B------:R-:W-:Y:S01]  /*2580*/  IMAD.WIDE R18, R31.reuse, 0x4, R12 ;  /* 0x000000041f127825 */ /* 0x040fe200078e020c */
[----:B------:R-:W0:Y:S03]  /*2590*/  LDC R33, c[0x0][0x44c] ;  /* 0x00011300ff217b82 */ /* 0x000e260000000800 */
[----:B------:R-:W-:Y:S02]  /*25a0*/  IMAD.WIDE R10, R31, 0x4, R4 ;  /* 0x000000041f0a7825 */ /* 0x000fe400078e0204 */
[----:B------:R-:W2:Y:S04]  /*25b0*/  LDG.E R18, desc[UR6][R18.64] ;  /* 0x0000000612127981 */ /* 0x000ea8000c1e1900 */
[----:B------:R-:W3:Y:S01]  /*25c0*/  LDG.E R11, desc[UR6][R10.64] ;  /* 0x000000060a0b7981 */ /* 0x000ee2000c1e1900 */
[----:B--2---:R-:W-:-:S02]  /*25d0*/  IMAD.IADD R26, R27, 0x1, R18 ;  /* 0x000000011b1a7824 */ /* 0x004fc400078e0212 */
[----:B---3--:R-:W-:-:S03]  /*25e0*/  IMAD.IADD R31, R24, 0x1, R11 ;  /* 0x00000001181f7824 */ /* 0x008fc600078e020b */
        /* <DEDUP_REMOVED lines=13> */
.L_x_45:
[----:B------:R-:W-:Y:S05]  /*26c0*/  BSYNC.RECONVERGENT B0 ;  /* 0x0000000000007941 */ /* 0x000fea0003800200 */
.L_x_44:
[----:B-----5:R-:W-:-:S04]  /*26d0*/  IMAD.WIDE R10, R17, 0x4, R14 ;  /* 0x00000004110a7825 */ /* 0x020fc800078e020e */
[----:B------:R-:W-:Y:S02]  /*26e0*/  IMAD.WIDE R14, R29, 0x4, R14 ;  /* 0x000000041d0e7825 */ /* 0x000fe400078e020e */
[----:B------:R-:W2:Y:S04]  /*26f0*/  LDG.E R10, desc[UR6][R10.64] ;  /* 0x000000060a0a7981 */ /* 0x000ea8000c1e1900 */
[----:B------:R-:W3:Y:S01]  /*2700*/  LDG.E R14, desc[UR6][R14.64] ;  /* 0x000000060e0e7981 */ /* 0x000ee2000c1e1900 */
[----:B------:R-:W-:Y:S01]  /*2710*/  UIADD3 UR4, UPT, UPT, UR4, 0x4, URZ ;  /* 0x0000000404047890 */ /* 0x000fe2000fffe0ff */
[----:B------:R-:W-:Y:S05]  /*2720*/  BSSY.RECONVERGENT B0, `(.L_x_46) ;  /* 0x000001d000007945 */ /* 0x000fea0003800200 */
[----:B------:R-:W-:Y:S01]  /*2730*/  ISETP.NE.AND P3, PT, R8, UR4, PT ;  /* 0x0000000408007c0c */ /* 0x000fe2000bf65270 */
[----:B--2---:R-:W-:-:S02]  /*2740*/  IMAD.IADD R18, R25, 0x1, R10 ;  /* 0x0000000119127824 */ /* 0x004fc400078e020a */
[----:B---3--:R-:W-:-:S03]  /*2750*/  IMAD.IADD R16, R25, 0x1, R14 ;  /* 0x0000000119107824 */ /* 0x008fc600078e020e */
[----:B------:R-:W-:-:S04]  /*2760*/  ISETP.GE.AND P1, PT, R18, UR5, PT ;  /* 0x0000000512007c0c */ /* 0x000fc8000bf26270 */
[----:B------:R-:W-:Y:S02]  /*2770*/  ISETP.LT.OR P1, PT, R18, RZ, P1 ;  /* 0x000000ff1200720c */ /* 0x000fe40000f21670 */
[----:B------:R-:W-:-:S04]  /*2780*/  ISETP.GE.AND P0, PT, R16, UR5, PT ;  /* 0x0000000510007c0c */ /* 0x000fc8000bf06270 */
[----:B------:R-:W-:-:S07]  /*2790*/  ISETP.LT.OR P0, PT, R16, RZ, P0 ;  /* 0x000000ff1000720c */ /* 0x000fce0000701670 */
[----:B------:R-:W-:Y:S06]  /*27a0*/  @P1 BRA `(.L_x_47) ;  /* 0x0000000000501947 */ /* 0x000fec0003800000 */
[C---:B------:R-:W-:Y:S01]  /*27b0*/  IMAD.WIDE R14, R17.reuse, 0x4, R12 ;  /* 0x00000004110e7825 */ /* 0x040fe200078e020c */
[----:B------:R-:W0:Y:S03]  /*27c0*/  LDC R30, c[0x0][0x44c] ;  /* 0x00011300ff1e7b82 */ /* 0x000e260000000800 */
[----:B------:R-:W-:Y:S02]  /*27d0*/  IMAD.WIDE R10, R17, 0x4, R4 ;  /* 0x00000004110a7825 */ /* 0x000fe400078e0204 */
[----:B------:R-:W2:Y:S04]  /*27e0*/  LDG.E R14, desc[UR6][R14.64] ;  /* 0x000000060e0e7981 */ /* 0x000ea8000c1e1900 */
        /* <DEDUP_REMOVED lines=15> */
[----:B--2---:R-:W-:-:S07]  /*28e0*/  FADD R0, R0, -R11 ;  /* 0x8000000b00007221 */ /* 0x004fce0000000000 */
.L_x_47:
[----:B------:R-:W-:Y:S05]  /*28f0*/  BSYNC.RECONVERGENT B0 ;  /* 0x0000000000007941 */ /* 0x000fea0003800200 */
.L_x_46:
        /* <DEDUP_REMOVED lines=22> */
.L_x_49:
[----:B------:R-:W-:Y:S05]  /*2a60*/  BSYNC.RECONVERGENT B0 ;  /* 0x0000000000007941 */ /* 0x000fea0003800200 */
.L_x_48:
[----:B------:R-:W-:Y:S05]  /*2a70*/  @P3 BRA `(.L_x_50) ;  /* 0xfffffff8000c3947 */ /* 0x000fea000383ffff */
.L_x_33:
[----:B------:R-:W-:-:S13]  /*2a80*/  ISETP.NE.AND P0, PT, R6, RZ, PT ;  /* 0x000000ff0600720c */ /* 0x000fda0003f05270 */
[----:B------:R-:W-:Y:S05]  /*2a90*/  @!P0 BRA `(.L_x_32) ;  /* 0x0000000400948947 */ /* 0x000fea0003800000 */
[----:B------:R-:W0:Y:S01]  /*2aa0*/  LDC.64 R14, c[0x0][0x3e8] ;  /* 0x0000fa00ff0e7b82 */ /* 0x000e220000000a00 */
[----:B------:R-:W-:Y:S01]  /*2ab0*/  IADD3 R3, PT, PT, R3, R8, RZ ;  /* 0x0000000803037210 */ /* 0x000fe20007ffe0ff */
        /* <DEDUP_REMOVED lines=35> */
.L_x_52:
[----:B------:R-:W-:Y:S05]  /*2cf0*/  BSYNC.RECONVERGENT B0 ;  /* 0x0000000000007941 */ /* 0x000fea0003800200 */
.L_x_51:
[----:B------:R-:W-:Y:S05]  /*2d00*/  @!P1 BRA `(.L_x_32) ;  /* 0x0000000000f89947 */ /* 0x000fea0003800000 */
[----:B------:R-:W2:Y:S02]  /*2d10*/  LDG.E R19, desc[UR6][R14.64+0x4] ;  /* 0x000004060e137981 */ /* 0x000ea4000c1e1900 */
[----:B--2---:R-:W-:-:S06]  /*2d20*/  IMAD.WIDE R16, R19, 0x4, R12 ;  /* 0x0000000413107825 */ /* 0x004fcc00078e020c */
[----:B------:R-:W2:Y:S01]  /*2d30*/  LDG.E R16, desc[UR6][R16.64] ;  /* 0x0000000610107981 */ /* 0x000ea2000c1e1900 */
[----:B------:R-:W-:Y:S01]  /*2d40*/  BSSY.RECONVERGENT B0, `(.L_x_53) ;  /* 0x000001b000007945 */ /* 0x000fe20003800200 */
[----:B------:R-:W-:Y:S01]  /*2d50*/  ISETP.NE.AND P1, PT, R6, 0x2, PT ;  /* 0x000000020600780c */ /* 0x000fe20003f25270 */
[----:B--2---:R-:W-:-:S05]  /*2d60*/  IMAD.IADD R3, R25, 0x1, R16 ;  /* 0x0000000119037824 */ /* 0x004fca00078e0210 */
        /* <DEDUP_REMOVED lines=24> */
.L_x_54:
[----:B------:R-:W-:Y:S05]  /*2ef0*/  BSYNC.RECONVERGENT B0 ;  /* 0x0000000000007941 */ /* 0x000fea0003800200 */
.L_x_53:
[----:B------:R-:W-:Y:S05]  /*2f00*/  @!P1 BRA `(.L_x_32) ;  /* 0x0000000000789947 */ /* 0x000fea0003800000 */
[----:B------:R-:W2:Y:S02]  /*2f10*/  LDG.E R15, desc[UR6][R14.64+0x8] ;  /* 0x000008060e0f7981 */ /* 0x000ea4000c1e1900 */
[----:B--2---:R-:W-:-:S06]  /*2f20*/  IMAD.WIDE R12, R15, 0x4, R12 ;  /* 0x000000040f0c7825 */ /* 0x004fcc00078e020c */
[----:B------:R-:W2:Y:S01]  /*2f30*/  LDG.E R12, desc[UR6][R12.64] ;  /* 0x000000060c0c7981 */ /* 0x000ea2000c1e1900 */
[----:B------:R-:W-:Y:S01]  /*2f40*/  BSSY.RECONVERGENT B0, `(.L_x_32) ;  /* 0x000001a000007945 */ /* 0x000fe20003800200 */
[----:B------:R-:W-:-:S04]  /*2f50*/  IMAD.WIDE R10, R15, 0x4, R10 ;  /* 0x000000040f0a7825 */ /* 0x000fc800078e020a */
[----:B------:R-:W-:Y:S01]  /*2f60*/  IMAD.WIDE R4, R15, 0x4, R4 ;  /* 0x000000040f047825 */ /* 0x000fe200078e0204 */
[----:B--2---:R-:W-:-:S04]  /*2f70*/  IADD3 R3, PT, PT, R25, R12, RZ ;  /* 0x0000000c19037210 */ /* 0x004fc80007ffe0ff */
[----:B------:R-:W-:-:S04]  /*2f80*/  ISETP.GE.AND P0, PT, R3, UR4, PT ;  /* 0x0000000403007c0c */ /* 0x000fc8000bf06270 */
[----:B------:R-:W-:-:S13]  /*2f90*/  ISETP.LT.OR P0, PT, R3, RZ, P0 ;  /* 0x000000ff0300720c */ /* 0x000fda0000701670 */
[----:B------:R-:W-:Y:S05]  /*2fa0*/  @P0 BRA `(.L_x_55) ;  /* 0x00000000004c0947 */ /* 0x000fea0003800000 */
        /* <DEDUP_REMOVED lines=19> */
.L_x_55:
[----:B------:R-:W-:Y:S05]  /*30e0*/  BSYNC.RECONVERGENT B0 ;  /* 0x0000000000007941 */ /* 0x000fea0003800200 */
.L_x_32:
        /* <DEDUP_REMOVED lines=47> */
.L_x_59:
[----:B------:R-:W-:Y:S05]  /*33e0*/  BSYNC.RECONVERGENT B0 ;  /* 0x0000000000007941 */ /* 0x000fea0003800200 */
.L_x_58:
        /* <DEDUP_REMOVED lines=29> */
[----:B------:R-:W-:Y:S01]  /*35c0*/  IADD3 R9, PT, PT, R9, 0x1, RZ ;  /* 0x0000000109097810 */ /* 0x000fe20007ffe0ff */
[----:B--2---:R-:W-:-:S07]  /*35d0*/  FADD R2, R2, R13 ;  /* 0x0000000d02027221 */ /* 0x004fce0000000000 */
.L_x_61:
[----:B------:R-:W-:Y:S05]  /*35e0*/  BSYNC.RECONVERGENT B0 ;  /* 0x0000000000007941 */ /* 0x000fea0003800200 */
.L_x_60:
[----:B-----5:R-:W-:-:S04]  /*35f0*/  IMAD.WIDE R12, R19, 0x4, R14 ;  /* 0x00000004130c7825 */ /* 0x020fc800078e020e */
[----:B------:R-:W-:Y:S02]  /*3600*/  IMAD.WIDE R14, R17, 0x4, R14 ;  /* 0x00000004110e7825 */ /* 0x000fe400078e020e */
[----:B------:R-:W2:Y:S04]  /*3610*/  LDG.E R12, desc[UR6][R12.64] ;  /* 0x000000060c0c7981 */ /* 0x000ea8000c1e1900 */
[----:B------:R-:W3:Y:S01]  /*3620*/  LDG.E R14, desc[UR6][R14.64] ;  /* 0x000000060e0e7981 */ /* 0x000ee2000c1e1900 */
[----:B------:R-:W-:Y:S01]  /*3630*/  LOP3.LUT R8, R26, 0x7ffffffc, RZ, 0xc0, !PT ;  /* 0x7ffffffc1a087812 */ /* 0x000fe200078ec0ff */
[----:B------:R-:W-:Y:S03]  /*3640*/  BSSY.RECONVERGENT B0, `(.L_x_62) ;  /* 0x000001e000007945 */ /* 0x000fe60003800200 */
[----:B------:R-:W-:Y:S01]  /*3650*/  ISETP.NE.AND P3, PT, R8, 0x4, PT ;  /* 0x000000040800780c */ /* 0x000fe20003f65270 */
        /* <DEDUP_REMOVED lines=28> */
.L_x_63:
[----:B------:R-:W-:Y:S05]  /*3820*/  BSYNC.RECONVERGENT B0 ;  /* 0x0000000000007941 */ /* 0x000fea0003800200 */
.L_x_62:
        /* <DEDUP_REMOVED lines=23> */
.L_x_65:
[----:B------:R-:W-:Y:S05]  /*39a0*/  BSYNC.RECONVERGENT B0 ;  /* 0x0000000000007941 */ /* 0x000fea0003800200 */
.L_x_64:
[----:B------:R-:W-:Y:S05]  /*39b0*/  @!P3 BRA `(.L_x_57) ;  /* 0x000000080000b947 */ /* 0x000fea0003800000 */
[----:B------:R-:W0:Y:S01]  /*39c0*/  LDCU UR8, c[0x0][0x450] ;  /* 0x00008a00ff0877ac */ /* 0x000e220008000800 */
[----:B------:R-:W1:Y:S01]  /*39d0*/  LDCU UR5, c[0x0][0x448] ;  /* 0x00008900ff0577ac */ /* 0x000e620008000800 */
[----:B------:R-:W-:-:S05]  /*39e0*/  UMOV UR4, 0x4 ;  /* 0x0000000400047882 */ /* 0x000fca0000000000 */
.L_x_74:
[----:B------:R-:W2:Y:S01]  /*39f0*/  LDC.64 R10, c[0x0][0x3f0] ;  /* 0x0000fc00ff0a7b82 */ /* 0x000ea20000000a00 */
[----:B------:R-:W-:-:S07]  /*3a00*/  IADD3 R5, PT, PT, R3, UR4, RZ ;  /* 0x0000000403057c10 */ /* 0x000fce000fffe0ff */
        /* <DEDUP_REMOVED lines=19> */
[C---:B0-----:R-:W-:Y:S02]  /*3b40*/  ISETP.GE.AND P0, PT, R30.reuse, UR8, PT ;  /* 0x000000081e007c0c */ /* 0x041fe4000bf06270 */
[C---:B-1----:R-:W-:Y:S02]  /*3b50*/  ISETP.GE.AND P1, PT, R29.reuse, R32, PT ;  /* 0x000000201d00720c */ /* 0x042fe40003f26270 */
        /* <DEDUP_REMOVED lines=11> */
.L_x_67:
[----:B0-----:R-:W-:Y:S05]  /*3c10*/  BSYNC.RECONVERGENT B0 ;  /* 0x0000000000007941 */ /* 0x001fea0003800200 */
.L_x_66:
        /* <DEDUP_REMOVED lines=30> */
.L_x_69:
[----:B------:R-:W-:Y:S05]  /*3e00*/  BSYNC.RECONVERGENT B0 ;  /* 0x0000000000007941 */ /* 0x000fea0003800200 */
.L_x_68:
[----:B-----5:R-:W-:-:S04]  /*3e10*/  IMAD.WIDE R10, R17, 0x4, R14 ;  /* 0x00000004110a7825 */ /* 0x020fc800078e020e */
[----:B------:R-:W-:Y:S02]  /*3e20*/  IMAD.WIDE R14, R29, 0x4, R14 ;  /* 0x000000041d0e7825 */ /* 0x000fe400078e020e */
[----:B------:R-:W2:Y:S04]  /*3e30*/  LDG.E R10, desc[UR6][R10.64] ;  /* 0x000000060a0a7981 */ /* 0x000ea8000c1e1900 */
[----:B------:R-:W3:Y:S01]  /*3e40*/  LDG.E R14, desc[UR6][R14.64] ;  /* 0x000000060e0e7981 */ /* 0x000ee2000c1e1900 */
[----:B------:R-:W-:Y:S01]  /*3e50*/  UIADD3 UR4, UPT, UPT, UR4, 0x4, URZ ;  /* 0x0000000404047890 */ /* 0x000fe2000fffe0ff */
[----:B------:R-:W-:Y:S05]  /*3e60*/  BSSY.RECONVERGENT B0, `(.L_x_70) ;  /* 0x000001d000007945 */ /* 0x000fea0003800200 */
[----:B------:R-:W-:-:S02]  /*3e70*/  ISETP.NE.AND P3, PT, R8, UR4, PT ;  /* 0x0000000408007c0c */ /* 0x000fc4000bf65270 */
[----:B--2---:R-:W-:-:S04]  /*3e80*/  IADD3 R18, PT, PT, R25, R10, RZ ;  /* 0x0000000a19127210 */ /* 0x004fc80007ffe0ff */
[----:B------:R-:W-:Y:S01]  /*3e90*/  ISETP.GE.AND P1, PT, R18, UR5, PT ;  /* 0x0000000512007c0c */ /* 0x000fe2000bf26270 */
[----:B---3--:R-:W-:-:S03]  /*3ea0*/  IMAD.IADD R16, R25, 0x1, R14 ;  /* 0x0000000119107824 */ /* 0x008fc600078e020e */
        /* <DEDUP_REMOVED lines=11> */
[C---:B------:R-:W-:Y:S02]  /*3f60*/  ISETP.GE.AND P2, PT, R26.reuse, UR8, PT ;  /* 0x000000081a007c0c */ /* 0x040fe4000bf46270 */
        /* <DEDUP_REMOVED lines=12> */
.L_x_71:
[----:B------:R-:W-:Y:S05]  /*4030*/  BSYNC.RECONVERGENT B0 ;  /* 0x0000000000007941 */ /* 0x000fea0003800200 */
.L_x_70:
        /* <DEDUP_REMOVED lines=22> */
.L_x_73:
[----:B------:R-:W-:Y:S05]  /*41a0*/  BSYNC.RECONVERGENT B0 ;  /* 0x0000000000007941 */ /* 0x000fea0003800200 */
.L_x_72:
[----:B------:R-:W-:Y:S05]  /*41b0*/  @P3 BRA `(.L_x_74) ;  /* 0xfffffff8000c3947 */ /* 0x000fea000383ffff */
.L_x_57:
[----:B------:R-:W-:-:S13]  /*41c0*/  ISETP.NE.AND P0, PT, R6, RZ, PT ;  /* 0x000000ff0600720c */ /* 0x000fda0003f05270 */
[----:B------:R-:W-:Y:S05]  /*41d0*/  @!P0 BRA `(.L_x_56) ;  /* 0x0000000400948947 */ /* 0x000fea0003800000 */
[----:B------:R-:W0:Y:S01]  /*41e0*/  LDC.64 R14, c[0x0][0x3f0] ;  /* 0x0000fc00ff0e7b82 */ /* 0x000e220000000a00 */
[----:B------:R-:W-:Y:S01]  /*41f0*/  IMAD.IADD R3, R3, 0x1, R8 ;  /* 0x0000000103037824 */ /* 0x000fe200078e0208 */
        /* <DEDUP_REMOVED lines=9> */
[----:B------:R-:W-:Y:S02]  /*4290*/  ISETP.NE.AND P1, PT, R6, 0x1, PT ;  /* 0x000000010600780c */ /* 0x000fe40003f25270 */
        /* <DEDUP_REMOVED lines=25> */
.L_x_76:
[----:B------:R-:W-:Y:S05]  /*4430*/  BSYNC.RECONVERGENT B0 ;  /* 0x0000000000007941 */ /* 0x000fea0003800200 */
.L_x_75:
        /* <DEDUP_REMOVED lines=31> */
.L_x_78:
[----:B------:R-:W-:Y:S05]  /*4630*/  BSYNC.RECONVERGENT B0 ;  /* 0x0000000000007941 */ /* 0x000fea0003800200 */
.L_x_77:
        /* <DEDUP_REMOVED lines=30> */
.L_x_79:
[----:B------:R-:W-:Y:S05]  /*4820*/  BSYNC.RECONVERGENT B0 ;  /* 0x0000000000007941 */ /* 0x000fea0003800200 */
.L_x_56:
        /* <DEDUP_REMOVED lines=9> */
[----:B-----5:R-:W-:Y:S01]  /*48c0*/  HFMA2 R8, -RZ, RZ, 0, 0 ;  /* 0x00000000ff087431 */ /* 0x020fe200000001ff */
[----:B------:R-:W-:-:S11]  /*48d0*/  LOP3.LUT R6, R10, 0x3, RZ, 0xc0, !PT ;  /* 0x000000030a067812 */ /* 0x000fd600078ec0ff */
[----:B0-----:R-:W-:Y:S05]  /*48e0*/  @!P0 BRA `(.L_x_81) ;  /* 0x0000000800048947 */ /* 0x001fea0003800000 */
[----:B------:R-:W-:Y:S01]  /*48f0*/  LOP3.LUT R8, R10, 0x7ffffffc, RZ, 0xc0, !PT ;  /* 0x7ffffffc0a087812 */ /* 0x000fe200078ec0ff */
[----:B------:R-:W0:Y:S01]  /*4900*/  LDCU UR8, c[0x0][0x450] ;  /* 0x00008a00ff0877ac */ /* 0x000e220008000800 */
[----:B------:R-:W1:Y:S01]  /*4910*/  LDCU UR5, c[0x0][0x448] ;  /* 0x00008900ff0577ac */ /* 0x000e620008000800 */
[----:B------:R-:W-:-:S05]  /*4920*/  UMOV UR4, URZ ;  /* 0x000000ff00047c82 */ /* 0x000fca0008000000 */
.L_x_90:
        /* <DEDUP_REMOVED lines=10> */
[----:B---3--:R-:W-:-:S04]  /*49d0*/  IADD3 R26, PT, PT, R25, R16, RZ ;  /* 0x00000010191a7210 */ /* 0x008fc80007ffe0ff */
        /* <DEDUP_REMOVED lines=23> */
.L_x_83:
[----:B0-----:R-:W-:Y:S05]  /*4b50*/  BSYNC.RECONVERGENT B0 ;  /* 0x0000000000007941 */ /* 0x001fea0003800200 */
.L_x_82:
        /* <DEDUP_REMOVED lines=30> */
.L_x_85:
[----:B------:R-:W-:Y:S05]  /*4d40*/  BSYNC.RECONVERGENT B0 ;  /* 0x0000000000007941 */ /* 0x000fea0003800200 */
.L_x_84:
        /* <DEDUP_REMOVED lines=34> */
.L_x_87:
[----:B------:R-:W-:Y:S05]  /*4f70*/  BSYNC.RECONVERGENT B0 ;  /* 0x0000000000007941 */ /* 0x000fea0003800200 */
.L_x_86:
        /* <DEDUP_REMOVED lines=22> */
.L_x_89:
[----:B------:R-:W-:Y:S05]  /*50e0*/  BSYNC.RECONVERGENT B0 ;  /* 0x0000000000007941 */ /* 0x000fea0003800200 */
.L_x_88:
[----:B------:R-:W-:Y:S05]  /*50f0*/  @P3 BRA `(.L_x_90) ;  /* 0xfffffff8000c3947 */ /* 0x000fea000383ffff */
.L_x_81:
        /* <DEDUP_REMOVED lines=39> */
.L_x_92:
[----:B------:R-:W-:Y:S05]  /*5370*/  BSYNC.RECONVERGENT B0 ;  /* 0x0000000000007941 */ /* 0x000fea0003800200 */
.L_x_91:
        /* <DEDUP_REMOVED lines=31> */
.L_x_94:
[----:B------:R-:W-:Y:S05]  /*5570*/  BSYNC.RECONVERGENT B0 ;  /* 0x0000000000007941 */ /* 0x000fea0003800200 */
.L_x_93:
        /* <DEDUP_REMOVED lines=30> */
.L_x_95:
[----:B------:R-:W-:Y:S05]  /*5760*/  BSYNC.RECONVERGENT B0 ;  /* 0x0000000000007941 */ /* 0x000fea0003800200 */
.L_x_80:
[----:B------:R-:W-:Y:S01]  /*5770*/  ISETP.GE.AND P0, PT, R7, 0x1, PT ;  /* 0x000000010700780c */ /* 0x000fe20003f06270 */
[----:B------:R-:W-:Y:S01]  /*5780*/  BSSY.RECONVERGENT B0, `(.L_x_96) ;  /* 0x0000013000007945 */ /* 0x000fe20003800200 */
[----:B-----5:R-:W-:-:S11]  /*5790*/  IMAD.MOV.U32 R5, RZ, RZ, R21 ;  /* 0x000000ffff057224 */ /* 0x020fd600078e0015 */
[----:B------:R-:W-:Y:S05]  /*57a0*/  @!P0 BRA `(.L_x_97) ;  /* 0x0000000000408947 */ /* 0x000fea0003800000 */
[----:B------:R-:W-:Y:S01]  /*57b0*/  I2FP.F32.U32 R11, R7 ;  /* 0x00000007000b7245 */ /* 0x000fe20000201000 */
[----:B------:R-:W-:Y:S03]  /*57c0*/  BSSY.RECONVERGENT B1, `(.L_x_97) ;  /* 0x000000e000017945 */ /* 0x000fe60003800200 */
[----:B------:R-:W0:Y:S08]  /*57d0*/  MUFU.RCP R3, R11 ;  /* 0x0000000b00037308 */ /* 0x000e300000001000 */
[----:B------:R-:W1:Y:S01]  /*57e0*/  FCHK P0, R0, R11 ;  /* 0x0000000b00007302 */ /* 0x000e620000000000 */
[----:B0-----:R-:W-:-:S04]  /*57f0*/  FFMA R4, -R11, R3, 1 ;  /* 0x3f8000000b047423 */ /* 0x001fc80000000103 */
[----:B------:R-:W-:-:S04]  /*5800*/  FFMA R3, R3, R4, R3 ;  /* 0x0000000403037223 */ /* 0x000fc80000000003 */
[----:B------:R-:W-:-:S04]  /*5810*/  FFMA R4, R0, R3, RZ ;  /* 0x0000000300047223 */ /* 0x000fc800000000ff */
[----:B------:R-:W-:-:S04]  /*5820*/  FFMA R5, -R11, R4, R0 ;  /* 0x000000040b057223 */ /* 0x000fc80000000100 */
[----:B------:R-:W-:Y:S01]  /*5830*/  FFMA R5, R3, R5, R4 ;  /* 0x0000000503057223 */ /* 0x000fe20000000004 */
[----:B-1----:R-:W-:Y:S06]  /*5840*/  @!P0 BRA `(.L_x_98) ;  /* 0x0000000000148947 */ /* 0x002fec0003800000 */
[----:B------:R-:W-:Y:S01]  /*5850*/  MOV R4, R11 ;  /* 0x0000000b00047202 */ /* 0x000fe20000000f00 */
[----:B------:R-:W-:Y:S01]  /*5860*/  IMAD.MOV.U32 R3, RZ, RZ, R0 ;  /* 0x000000ffff037224 */ /* 0x000fe200078e0000 */
[----:B------:R-:W-:-:S07]  /*5870*/  MOV R6, 0x5890 ;  /* 0x0000589000067802 */ /* 0x000fce0000000f00 */
[----:B------:R-:W-:Y:S05]  /*5880*/  CALL.REL.NOINC `($__internal_0_$__cuda_sm3x_div_rn_noftz_f32_slowpath) ;  /* 0x0000000400007944 */ /* 0x000fea0003c00000 */
[----:B------:R-:W-:-:S07]  /*5890*/  MOV R5, R3 ;  /* 0x0000000300057202 */ /* 0x000fce0000000f00 */
.L_x_98:
[----:B------:R-:W-:Y:S05]  /*58a0*/  BSYNC.RECONVERGENT B1 ;  /* 0x0000000000017941 */ /* 0x000fea0003800200 */
.L_x_97:
[----:B------:R-:W-:Y:S05]  /*58b0*/  BSYNC.RECONVERGENT B0 ;  /* 0x0000000000007941 */ /* 0x000fea0003800200 */
.L_x_96:
[----:B------:R-:W-:Y:S01]  /*58c0*/  ISETP.GE.AND P0, PT, R9, 0x1, PT ;  /* 0x000000010900780c */ /* 0x000fe20003f06270 */
[----:B------:R-:W-:Y:S01]  /*58d0*/  BSSY.RECONVERGENT B0, `(.L_x_99) ;  /* 0x0000013000007945 */ /* 0x000fe20003800200 */
[----:B------:R-:W-:-:S11]  /*58e0*/  IMAD.MOV.U32 R4, RZ, RZ, R21 ;  /* 0x000000ffff047224 */ /* 0x000fd600078e0015 */
        /* <DEDUP_REMOVED lines=16> */
.L_x_101:
[----:B------:R-:W-:Y:S05]  /*59f0*/  BSYNC.RECONVERGENT B1 ;  /* 0x0000000000017941 */ /* 0x000fea0003800200 */
.L_x_100:
[----:B------:R-:W-:Y:S05]  /*5a00*/  BSYNC.RECONVERGENT B0 ;  /* 0x0000000000007941 */ /* 0x000fea0003800200 */
.L_x_99:
[----:B------:R-:W-:Y:S01]  /*5a10*/  FADD R3, -R4, R5 ;  /* 0x0000000504037221 */ /* 0x000fe20000000100 */
[----:B------:R-:W-:Y:S04]  /*5a20*/  BSSY.RECONVERGENT B0, `(.L_x_102) ;  /* 0x0000007000007945 */ /* 0x000fe80003800200 */
[----:B------:R-:W-:-:S13]  /*5a30*/  FSETP.GT.AND P0, PT, R3, R22, PT ;  /* 0x000000160300720b */ /* 0x000fda0003f04000 */
[----:B------:R-:W-:Y:S05]  /*5a40*/  @!P0 BRA `(.L_x_103) ;  /* 0x0000000000108947 */ /* 0x000fea0003800000 */
[----:B------:R-:W0:Y:S02]  /*5a50*/  LDC.64 R28, c[0x0][0x3d8] ;  /* 0x0000f600ff1c7b82 */ /* 0x000e240000000a00 */
[----:B0-----:R-:W-:-:S06]  /*5a60*/  IMAD.WIDE.U32 R28, R20, 0x4, R28 ;  /* 0x00000004141c7825 */ /* 0x001fcc00078e001c */
[----:B------:R0:W5:Y:S01]  /*5a70*/  LDG.E R28, desc[UR6][R28.64] ;  /* 0x000000061c1c7981 */ /* 0x000162000c1e1900 */
[----:B------:R-:W-:-:S07]  /*5a80*/  IMAD.MOV.U32 R22, RZ, RZ, R3 ;  /* 0x000000ffff167224 */ /* 0x000fce00078e0003 */
.L_x_103:
[----:B------:R-:W-:Y:S05]  /*5a90*/  BSYNC.RECONVERGENT B0 ;  /* 0x0000000000007941 */ /* 0x000fea0003800200 */
.L_x_102:
[----:B------:R-:W1:Y:S01]  /*5aa0*/  LDCU UR4, c[0x0][0x444] ;  /* 0x00008880ff0477ac */ /* 0x000e620008000800 */
[----:B------:R-:W-:-:S04]  /*5ab0*/  IADD3 R20, PT, PT, R20, 0x1, RZ ;  /* 0x0000000114147810 */ /* 0x000fc80007ffe0ff */
[----:B-1----:R-:W-:-:S13]  /*5ac0*/  ISETP.NE.AND P0, PT, R20, UR4, PT ;  /* 0x0000000414007c0c */ /* 0x002fda000bf05270 */
[----:B------:R-:W-:Y:S05]  /*5ad0*/  @P0 BRA `(.L_x_104) ;  /* 0xffffffa400d80947 */ /* 0x000fea000383ffff */
[----:B0----5:R-:W-:-:S07]  /*5ae0*/  SHF.R.S32.HI R29, RZ, 0x1f, R28 ;  /* 0x0000001fff1d7819 */ /* 0x021fce000001141c */
.L_x_7:
[----:B------:R-:W0:Y:S01]  /*5af0*/  LDCU.128 UR8, c[0x0][0x3c0] ;  /* 0x00007800ff0877ac */ /* 0x000e220008000c00 */
[C---:B------:R-:W-:Y:S01]  /*5b00*/  IMAD.SHL.U32 R8, R28.reuse, 0x4, RZ ;  /* 0x000000041c087824 */ /* 0x040fe200078e00ff */
[----:B------:R-:W-:Y:S01]  /*5b10*/  SHF.L.U64.HI R28, R28, 0x2, R29 ;  /* 0x000000021c1c7819 */ /* 0x000fe2000001021d */
[----:B------:R-:W1:Y:S01]  /*5b20*/  LDC.64 R2, c[0x0][0x390] ;  /* 0x0000e400ff027b82 */ /* 0x000e620000000a00 */
[----:B------:R-:W2:Y:S07]  /*5b30*/  LDCU.64 UR4, c[0x0][0x3d0] ;  /* 0x00007a00ff0477ac */ /* 0x000eae0008000a00 */
[----:B------:R-:W3:Y:S01]  /*5b40*/  LDC.64 R10, c[0x0][0x398] ;  /* 0x0000e600ff0a7b82 */ /* 0x000ee20000000a00 */
[----:B0-----:R-:W-:-:S07]  /*5b50*/  IADD3 R4, P0, PT, R8, UR8, RZ ;  /* 0x0000000808047c10 */ /* 0x001fce000ff1e0ff */
[----:B------:R-:W0:Y:S01]  /*5b60*/  LDC.64 R12, c[0x0][0x388] ;  /* 0x0000e200ff0c7b82 */ /* 0x000e220000000a00 */
[----:B------:R-:W-:-:S05]  /*5b70*/  IADD3.X R5, PT, PT, R28, UR9, RZ, P0, !PT ;  /* 0x000000091c057c10 */ /* 0x000fca00087fe4ff */
[----:B------:R-:W4:Y:S01]  /*5b80*/  LDG.E R15, desc[UR6][R4.64] ;  /* 0x00000006040f7981 */ /* 0x000f22000c1e1900 */
[----:B------:R-:W-:Y:S01]  /*5b90*/  IADD3 R6, P0, PT, R8, UR10, RZ ;  /* 0x0000000a08067c10 */ /* 0x000fe2000ff1e0ff */
[----:B-1----:R-:W-:-:S03]  /*5ba0*/  IMAD.WIDE R2, R23, 0x4, R2 ;  /* 0x0000000417027825 */ /* 0x002fc600078e0202 */
[----:B------:R-:W-:Y:S02]  /*5bb0*/  IADD3.X R7, PT, PT, R28, UR11, RZ, P0, !PT ;  /* 0x0000000b1c077c10 */ /* 0x000fe400087fe4ff */
[----:B--2---:R-:W-:Y:S01]  /*5bc0*/  IADD3 R8, P0, PT, R8, UR4, RZ ;  /* 0x0000000408087c10 */ /* 0x004fe2000ff1e0ff */
[----:B----4-:R1:W-:Y:S04]  /*5bd0*/  STG.E desc[UR6][R2.64], R15 ;  /* 0x0000000f02007986 */ /* 0x0103e8000c101906 */
[----:B------:R-:W2:Y:S01]  /*5be0*/  LDG.E R17, desc[UR6][R6.64] ;  /* 0x0000000606117981 */ /* 0x000ea2000c1e1900 */
[----:B------:R-:W-:Y:S01]  /*5bf0*/  IADD3.X R9, PT, PT, R28, UR5, RZ, P0, !PT ;  /* 0x000000051c097c10 */ /* 0x000fe200087fe4ff */
[C---:B---3--:R-:W-:Y:S02]  /*5c00*/  IMAD.WIDE R4, R23.reuse, 0x4, R10 ;  /* 0x0000000417047825 */ /* 0x048fe400078e020a */
[----:B------:R-:W1:Y:S03]  /*5c10*/  LDC.64 R10, c[0x0][0x3a0] ;  /* 0x0000e800ff0a7b82 */ /* 0x000e660000000a00 */
[----:B--2---:R-:W-:Y:S04]  /*5c20*/  STG.E desc[UR6][R4.64], R17 ;  /* 0x0000001104007986 */ /* 0x004fe8000c101906 */
[----:B------:R-:W2:Y:S01]  /*5c30*/  LDG.E R9, desc[UR6][R8.64] ;  /* 0x0000000608097981 */ /* 0x000ea2000c1e1900 */
[----:B-1----:R-:W-:-:S04]  /*5c40*/  IMAD.WIDE R2, R23, 0x4, R10 ;  /* 0x0000000417027825 */ /* 0x002fc800078e020a */
[----:B0-----:R-:W-:Y:S01]  /*5c50*/  IMAD.WIDE R6, R23, 0x4, R12 ;  /* 0x0000000417067825 */ /* 0x001fe200078e020c */
[----:B--2---:R-:W-:Y:S04]  /*5c60*/  STG.E desc[UR6][R2.64], R9 ;  /* 0x0000000902007986 */ /* 0x004fe8000c101906 */
[----:B------:R-:W-:Y:S01]  /*5c70*/  STG.E desc[UR6][R6.64], R22 ;  /* 0x0000001606007986 */ /* 0x000fe2000c101906 */
[----:B------:R-:W-:Y:S05]  /*5c80*/  EXIT ;  /* 0x000000000000794d */ /* 0x000fea0003800000 */
        .weak           $__internal_0_$__cuda_sm3x_div_rn_noftz_f32_slowpath
        .type           $__internal_0_$__cuda_sm3x_div_rn_noftz_f32_slowpath,@function
        .size           $__internal_0_$__cuda_sm3x_div_rn_noftz_f32_slowpath,(.L_x_117 - $__internal_0_$__cuda_sm3x_div_rn_noftz_f32_slowpath)
$__internal_0_$__cuda_sm3x_div_rn_noftz_f32_slowpath:
[----:B------:R-:W-:Y:S01]  /*5c90*/  SHF.R.U32.HI R8, RZ, 0x17, R4 ;  /* 0x00000017ff087819 */ /* 0x000fe20000011604 */
[----:B------:R-:W-:Y:S01]  /*5ca0*/  BSSY.RECONVERGENT B2, `(.L_x_105) ;  /* 0x0000062000027945 */ /* 0x000fe20003800200 */
[----:B------:R-:W-:Y:S02]  /*5cb0*/  SHF.R.U32.HI R10, RZ, 0x17, R3 ;  /* 0x00000017ff0a7819 */ /* 0x000fe40000011603 */
[----:B------:R-:W-:Y:S02]  /*5cc0*/  LOP3.LUT R8, R8, 0xff, RZ, 0xc0, !PT ;  /* 0x000000ff08087812 */ /* 0x000fe400078ec0ff */
[----:B------:R-:W-:Y:S02]  /*5cd0*/  LOP3.LUT R13, R10, 0xff, RZ, 0xc0, !PT ;  /* 0x000000ff0a0d7812 */ /* 0x000fe400078ec0ff */
[----:B------:R-:W-:-:S03]  /*5ce0*/  IADD3 R12, PT, PT, R8, -0x1, RZ ;  /* 0xffffffff080c7810 */ /* 0x000fc60007ffe0ff */
[----:B------:R-:W-:Y:S01]  /*5cf0*/  VIADD R11, R13, 0xffffffff ;  /* 0xffffffff0d0b7836 */ /* 0x000fe20000000000 */
[----:B------:R-:W-:-:S04]  /*5d00*/  ISETP.GT.U32.AND P0, PT, R12, 0xfd, PT ;  /* 0x000000fd0c00780c */ /* 0x000fc80003f04070 */
[----:B------:R-:W-:-:S13]  /*5d10*/  ISETP.GT.U32.OR P0, PT, R11, 0xfd, P0 ;  /* 0x000000fd0b00780c */ /* 0x000fda0000704470 */
[----:B------:R-:W-:Y:S01]  /*5d20*/  @!P0 MOV R10, RZ ;  /* 0x000000ff000a8202 */ /* 0x000fe20000000f00 */
[----:B------:R-:W-:Y:S06]  /*5d30*/  @!P0 BRA `(.L_x_106) ;  /* 0x00000000005c8947 */ /* 0x000fec0003800000 */
[----:B------:R-:W-:Y:S02]  /*5d40*/  FSETP.GTU.FTZ.AND P0, PT, |R3|, +INF , PT ;  /* 0x7f8000000300780b */ /* 0x000fe40003f1c200 */
[----:B------:R-:W-:-:S04]  /*5d50*/  FSETP.GTU.FTZ.AND P1, PT, |R4|, +INF , PT ;  /* 0x7f8000000400780b */ /* 0x000fc80003f3c200 */
[----:B------:R-:W-:-:S13]  /*5d60*/  PLOP3.LUT P0, PT, P0, P1, PT, 0xf8, 0x8f ;  /* 0x00000000008f781c */ /* 0x000fda0000703f70 */
[----:B------:R-:W-:Y:S05]  /*5d70*/  @P0 BRA `(.L_x_107) ;  /* 0x00000004004c0947 */ /* 0x000fea0003800000 */
[----:B------:R-:W-:-:S13]  /*5d80*/  LOP3.LUT P0, RZ, R4, 0x7fffffff, R3, 0xc8, !PT ;  /* 0x7fffffff04ff7812 */ /* 0x000fda000780c803 */
[----:B------:R-:W-:Y:S05]  /*5d90*/  @!P0 BRA `(.L_x_108) ;  /* 0x00000004003c8947 */ /* 0x000fea0003800000 */
[C---:B------:R-:W-:Y:S02]  /*5da0*/  FSETP.NEU.FTZ.AND P1, PT, |R3|.reuse, +INF , PT ;  /* 0x7f8000000300780b */ /* 0x040fe40003f3d200 */
[----:B------:R-:W-:Y:S02]  /*5db0*/  FSETP.NEU.FTZ.AND P2, PT, |R4|, +INF , PT ;  /* 0x7f8000000400780b */ /* 0x000fe40003f5d200 */
[----:B------:R-:W-:-:S11]  /*5dc0*/  FSETP.NEU.FTZ.AND P0, PT, |R3|, +INF , PT ;  /* 0x7f8000000300780b */ /* 0x000fd60003f1d200 */
[----:B------:R-:W-:Y:S05]  /*5dd0*/  @!P2 BRA !P1, `(.L_x_108) ;  /* 0x00000004002ca947 */ /* 0x000fea0004800000 */
[----:B------:R-:W-:-:S04]  /*5de0*/  LOP3.LUT P1, RZ, R3, 0x7fffffff, RZ, 0xc0, !PT ;  /* 0x7fffffff03ff7812 */ /* 0x000fc8000782c0ff */
[----:B------:R-:W-:-:S13]  /*5df0*/  PLOP3.LUT P1, PT, P2, P1, PT, 0x2f, 0xf2 ;  /* 0x0000000000f2781c */ /* 0x000fda0001722577 */
[----:B------:R-:W-:Y:S05]  /*5e00*/  @P1 BRA `(.L_x_109) ;  /* 0x0000000400181947 */ /* 0x000fea0003800000 */
[----:B------:R-:W-:-:S04]  /*5e10*/  LOP3.LUT P1, RZ, R4, 0x7fffffff, RZ, 0xc0, !PT ;  /* 0x7fffffff04ff7812 */ /* 0x000fc8000782c0ff */
[----:B------:R-:W-:-:S13]  /*5e20*/  PLOP3.LUT P0, PT, P0, P1, PT, 0x2f, 0xf2 ;  /* 0x0000000000f2781c */ /* 0x000fda0000702577 */
[----:B------:R-:W-:Y:S05]  /*5e30*/  @P0 BRA `(.L_x_110) ;  /* 0x0000000400000947 */ /* 0x000fea0003800000 */
[----:B------:R-:W-:Y:S02]  /*5e40*/  ISETP.GE.AND P0, PT, R11, RZ, PT ;  /* 0x000000ff0b00720c */ /* 0x000fe40003f06270 */
[----:B------:R-:W-:-:S11]  /*5e50*/  ISETP.GE.AND P1, PT, R12, RZ, PT ;  /* 0x000000ff0c00720c */ /* 0x000fd60003f26270 */
[----:B------:R-:W-:Y:S01]  /*5e60*/  @P0 IMAD.MOV.U32 R10, RZ, RZ, RZ ;  /* 0x000000ffff0a0224 */ /* 0x000fe200078e00ff */
[----:B------:R-:W-:Y:S01]  /*5e70*/  @!P0 MOV R10, 0xffffffc0 ;  /* 0xffffffc0000a8802 */ /* 0x000fe20000000f00 */
[----:B------:R-:W-:Y:S01]  /*5e80*/  @!P0 FFMA R3, R3, 1.84467440737095516160e+19, RZ ;  /* 0x5f80000003038823 */ /* 0x000fe200000000ff */
[----:B------:R-:W-:-:S03]  /*5e90*/  @!P1 FFMA R4, R4, 1.84467440737095516160e+19, RZ ;  /* 0x5f80000004049823 */ /* 0x000fc600000000ff */
[----:B------:R-:W-:-:S07]  /*5ea0*/  @!P1 VIADD R10, R10, 0x40 ;  /* 0x000000400a0a9836 */ /* 0x000fce0000000000 */
.L_x_106:
[----:B------:R-:W-:Y:S01]  /*5eb0*/  LEA R11, R8, 0xc0800000, 0x17 ;  /* 0xc0800000080b7811 */ /* 0x000fe200078eb8ff */
[----:B------:R-:W-:Y:S01]  /*5ec0*/  VIADD R13, R13, 0xffffff81 ;  /* 0xffffff810d0d7836 */ /* 0x000fe20000000000 */
[----:B------:R-:W-:Y:S02]  /*5ed0*/  BSSY.RECONVERGENT B3, `(.L_x_111) ;  /* 0x0000035000037945 */ /* 0x000fe40003800200 */
[----:B------:R-:W-:Y:S01]  /*5ee0*/  IADD3 R14, PT, PT, -R11, R4, RZ ;  /* 0x000000040b0e7210 */ /* 0x000fe20007ffe1ff */
[C---:B------:R-:W-:Y:S01]  /*5ef0*/  IMAD R3, R13.reuse, -0x800000, R3 ;  /* 0xff8000000d037824 */ /* 0x040fe200078e0203 */
[----:B------:R-:W-:Y:S02]  /*5f00*/  IADD3 R13, PT, PT, R13, 0x7f, -R8 ;  /* 0x0000007f0d0d7810 */ /* 0x000fe40007ffe808 */
[----:B------:R-:W0:Y:S01]  /*5f10*/  MUFU.RCP R4, R14 ;  /* 0x0000000e00047308 */ /* 0x000e220000001000 */
[----:B------:R-:W-:Y:S01]  /*5f20*/  FADD.FTZ R12, -R14, -RZ ;  /* 0x800000ff0e0c7221 */ /* 0x000fe20000010100 */
[----:B------:R-:W-:-:S03]  /*5f30*/  IADD3 R13, PT, PT, R13, R10, RZ ;  /* 0x0000000a0d0d7210 */ /* 0x000fc60007ffe0ff */
[----:B0-----:R-:W-:-:S04]  /*5f40*/  FFMA R11, R4, R12, 1 ;  /* 0x3f800000040b7423 */ /* 0x001fc8000000000c */
[----:B------:R-:W-:-:S04]  /*5f50*/  FFMA R4, R4, R11, R4 ;  /* 0x0000000b04047223 */ /* 0x000fc80000000004 */
[----:B------:R-:W-:-:S04]  /*5f60*/  FFMA R11, R3, R4, RZ ;  /* 0x00000004030b7223 */ /* 0x000fc800000000ff */
[----:B------:R-:W-:-:S04]  /*5f70*/  FFMA R15, R12, R11, R3 ;  /* 0x0000000b0c0f7223 */ /* 0x000fc80000000003 */
[----:B------:R-:W-:-:S04]  /*5f80*/  FFMA R11, R4, R15, R11 ;  /* 0x0000000f040b7223 */ /* 0x000fc8000000000b */
[----:B------:R-:W-:-:S04]  /*5f90*/  FFMA R12, R12, R11, R3 ;  /* 0x0000000b0c0c7223 */ /* 0x000fc80000000003 */
[----:B------:R-:W-:-:S05]  /*5fa0*/  FFMA R3, R4, R12, R11 ;  /* 0x0000000c04037223 */ /* 0x000fca000000000b */
[----:B------:R-:W-:-:S04]  /*5fb0*/  SHF.R.U32.HI R8, RZ, 0x17, R3 ;  /* 0x00000017ff087819 */ /* 0x000fc80000011603 */
[----:B------:R-:W-:-:S05]  /*5fc0*/  LOP3.LUT R8, R8, 0xff, RZ, 0xc0, !PT ;  /* 0x000000ff08087812 */ /* 0x000fca00078ec0ff */
[----:B------:R-:W-:-:S05]  /*5fd0*/  IMAD.IADD R14, R8, 0x1, R13 ;  /* 0x00000001080e7824 */ /* 0x000fca00078e020d */
[----:B------:R-:W-:-:S04]  /*5fe0*/  IADD3 R8, PT, PT, R14, -0x1, RZ ;  /* 0xffffffff0e087810 */ /* 0x000fc80007ffe0ff */
[----:B------:R-:W-:-:S13]  /*5ff0*/  ISETP.GE.U32.AND P0, PT, R8, 0xfe, PT ;  /* 0x000000fe0800780c */ /* 0x000fda0003f06070 */
[----:B------:R-:W-:Y:S05]  /*6000*/  @!P0 BRA `(.L_x_112) ;  /* 0x0000000000808947 */ /* 0x000fea0003800000 */
[----:B------:R-:W-:-:S13]  /*6010*/  ISETP.GT.AND P0, PT, R14, 0xfe, PT ;  /* 0x000000fe0e00780c */ /* 0x000fda0003f04270 */
[----:B------:R-:W-:Y:S05]  /*6020*/  @P0 BRA `(.L_x_113) ;  /* 0x00000000006c0947 */ /* 0x000fea0003800000 */
[----:B------:R-:W-:-:S13]  /*6030*/  ISETP.GE.AND P0, PT, R14, 0x1, PT ;  /* 0x000000010e00780c */ /* 0x000fda0003f06270 */
[----:B------:R-:W-:Y:S05]  /*6040*/  @P0 BRA `(.L_x_114) ;  /* 0x0000000000740947 */ /* 0x000fea0003800000 */
[----:B------:R-:W-:Y:S02]  /*6050*/  ISETP.GE.AND P0, PT, R14, -0x18, PT ;  /* 0xffffffe80e00780c */ /* 0x000fe40003f06270 */
[----:B------:R-:W-:-:S11]  /*6060*/  LOP3.LUT R3, R3, 0x80000000, RZ, 0xc0, !PT ;  /* 0x8000000003037812 */ /* 0x000fd600078ec0ff */
[----:B------:R-:W-:Y:S05]  /*6070*/  @!P0 BRA `(.L_x_114) ;  /* 0x0000000000688947 */ /* 0x000fea0003800000 */
[-CC-:B------:R-:W-:Y:S01]  /*6080*/  FFMA.RZ R8, R4, R12.reuse, R11.reuse ;  /* 0x0000000c04087223 */ /* 0x180fe2000000c00b */
[C---:B------:R-:W-:Y:S01]  /*6090*/  VIADD R13, R14.reuse, 0x20 ;  /* 0x000000200e0d7836 */ /* 0x040fe20000000000 */
[C---:B------:R-:W-:Y:S02]  /*60a0*/  ISETP.NE.AND P2, PT, R14.reuse, RZ, PT ;  /* 0x000000ff0e00720c */ /* 0x040fe40003f45270 */
[----:B------:R-:W-:Y:S02]  /*60b0*/  ISETP.NE.AND P1, PT, R14, RZ, PT ;  /* 0x000000ff0e00720c */ /* 0x000fe40003f25270 */
[----:B------:R-:W-:Y:S01]  /*60c0*/  LOP3.LUT R10, R8, 0x7fffff, RZ, 0xc0, !PT ;  /* 0x007fffff080a7812 */ /* 0x000fe200078ec0ff */
[CCC-:B------:R-:W-:Y:S01]  /*60d0*/  FFMA.RP R8, R4.reuse, R12.reuse, R11.reuse ;  /* 0x0000000c04087223 */ /* 0x1c0fe2000000800b */
[----:B------:R-:W-:Y:S01]  /*60e0*/  FFMA.RM R11, R4, R12, R11 ;  /* 0x0000000c040b7223 */ /* 0x000fe2000000400b */
[----:B------:R-:W-:Y:S02]  /*60f0*/  IADD3 R4, PT, PT, -R14, RZ, RZ ;  /* 0x000000ff0e047210 */ /* 0x000fe40007ffe1ff */
[----:B------:R-:W-:-:S02]  /*6100*/  LOP3.LUT R10, R10, 0x800000, RZ, 0xfc, !PT ;  /* 0x008000000a0a7812 */ /* 0x000fc400078efcff */
[----:B------:R-:W-:Y:S02]  /*6110*/  FSETP.NEU.FTZ.AND P0, PT, R8, R11, PT ;  /* 0x0000000b0800720b */ /* 0x000fe40003f1d000 */
[----:B------:R-:W-:Y:S02]  /*6120*/  SHF.L.U32 R13, R10, R13, RZ ;  /* 0x0000000d0a0d7219 */ /* 0x000fe400000006ff */
[----:B------:R-:W-:Y:S02]  /*6130*/  SEL R11, R4, RZ, P2 ;  /* 0x000000ff040b7207 */ /* 0x000fe40001000000 */
[----:B------:R-:W-:Y:S02]  /*6140*/  ISETP.NE.AND P1, PT, R13, RZ, P1 ;  /* 0x000000ff0d00720c */ /* 0x000fe40000f25270 */
[----:B------:R-:W-:Y:S02]  /*6150*/  SHF.R.U32.HI R11, RZ, R11, R10 ;  /* 0x0000000bff0b7219 */ /* 0x000fe4000001160a */
[----:B------:R-:W-:-:S02]  /*6160*/  PLOP3.LUT P0, PT, P0, P1, PT, 0xf8, 0x8f ;  /* 0x00000000008f781c */ /* 0x000fc40000703f70 */
[----:B------:R-:W-:Y:S02]  /*6170*/  SHF.R.U32.HI R13, RZ, 0x1, R11 ;  /* 0x00000001ff0d7819 */ /* 0x000fe4000001160b */
[----:B------:R-:W-:-:S04]  /*6180*/  SEL R4, RZ, 0x1, !P0 ;  /* 0x00000001ff047807 */ /* 0x000fc80004000000 */
[----:B------:R-:W-:-:S04]  /*6190*/  LOP3.LUT R4, R4, 0x1, R13, 0xf8, !PT ;  /* 0x0000000104047812 */ /* 0x000fc800078ef80d */
[----:B------:R-:W-:-:S05]  /*61a0*/  LOP3.LUT R4, R4, R11, RZ, 0xc0, !PT ;  /* 0x0000000b04047212 */ /* 0x000fca00078ec0ff */
[----:B------:R-:W-:-:S05]  /*61b0*/  IMAD.IADD R4, R13, 0x1, R4 ;  /* 0x000000010d047824 */ /* 0x000fca00078e0204 */
[----:B------:R-:W-:Y:S01]  /*61c0*/  LOP3.LUT R3, R4, R3, RZ, 0xfc, !PT ;  /* 0x0000000304037212 */ /* 0x000fe200078efcff */
[----:B------:R-:W-:Y:S06]  /*61d0*/  BRA `(.L_x_114) ;  /* 0x0000000000107947 */ /* 0x000fec0003800000 */
.L_x_113:
[----:B------:R-:W-:-:S04]  /*61e0*/  LOP3.LUT R3, R3, 0x80000000, RZ, 0xc0, !PT ;  /* 0x8000000003037812 */ /* 0x000fc800078ec0ff */
[----:B------:R-:W-:Y:S01]  /*61f0*/  LOP3.LUT R3, R3, 0x7f800000, RZ, 0xfc, !PT ;  /* 0x7f80000003037812 */ /* 0x000fe200078efcff */
[----:B------:R-:W-:Y:S06]  /*6200*/  BRA `(.L_x_114) ;  /* 0x0000000000047947 */ /* 0x000fec0003800000 */
.L_x_112:
[----:B------:R-:W-:-:S07]  /*6210*/  LEA R3, R13, R3, 0x17 ;  /* 0x000000030d037211 */ /* 0x000fce00078eb8ff */
.L_x_114:
[----:B------:R-:W-:Y:S05]  /*6220*/  BSYNC.RECONVERGENT B3 ;  /* 0x0000000000037941 */ /* 0x000fea0003800200 */
.L_x_111:
[----:B------:R-:W-:Y:S05]  /*6230*/  BRA `(.L_x_115) ;  /* 0x0000000000207947 */ /* 0x000fea0003800000 */
.L_x_110:
[----:B------:R-:W-:-:S04]  /*6240*/  LOP3.LUT R3, R4, 0x80000000, R3, 0x48, !PT ;  /* 0x8000000004037812 */ /* 0x000fc800078e4803 */
[----:B------:R-:W-:Y:S01]  /*6250*/  LOP3.LUT R3, R3, 0x7f800000, RZ, 0xfc, !PT ;  /* 0x7f80000003037812 */ /* 0x000fe200078efcff */
[----:B------:R-:W-:Y:S06]  /*6260*/  BRA `(.L_x_115) ;  /* 0x0000000000147947 */ /* 0x000fec0003800000 */
.L_x_109:
[----:B------:R-:W-:Y:S01]  /*6270*/  LOP3.LUT R3, R4, 0x80000000, R3, 0x48, !PT ;  /* 0x8000000004037812 */ /* 0x000fe200078e4803 */
[----:B------:R-:W-:Y:S06]  /*6280*/  BRA `(.L_x_115) ;  /* 0x00000000000c7947 */ /* 0x000fec0003800000 */
.L_x_108:
[----:B------:R-:W0:Y:S01]  /*6290*/  MUFU.RSQ R3, -QNAN ;  /* 0xffc0000000037908 */ /* 0x000e220000001400 */
[----:B------:R-:W-:Y:S05]  /*62a0*/  BRA `(.L_x_115) ;  /* 0x0000000000047947 */ /* 0x000fea0003800000 */
.L_x_107:
[----:B------:R-:W-:-:S07]  /*62b0*/  FADD.FTZ R3, R3, R4 ;  /* 0x0000000403037221 */ /* 0x000fce0000010000 */
.L_x_115:
[----:B------:R-:W-:Y:S05]  /*62c0*/  BSYNC.RECONVERGENT B2 ;  /* 0x0000000000027941 */ /* 0x000fea0003800200 */
.L_x_105:
[----:B------:R-:W-:Y:S02]  /*62d0*/  HFMA2 R11, -RZ, RZ, 0, 0 ;  /* 0x00000000ff0b7431 */ /* 0x000fe400000001ff */
[----:B------:R-:W-:-:S04]  /*62e0*/  IMAD.MOV.U32 R10, RZ, RZ, R6 ;  /* 0x000000ffff0a7224 */ /* 0x000fc800078e0006 */
[----:B0-----:R-:W-:Y:S05]  /*62f0*/  RET.REL.NODEC R10 `(_Z17SFEGO_3d_gradientPfS_S_S_S_PiS0_S0_S_S_S_S0_S0_S0_S0_S0_S0_S0_S0_S0_S0_S0_S0_S0_iiiii) ;  /* 0xffffff9c0a407950 */ /* 0x001fea0003c3ffff */
.L_x_116:
        /* <DEDUP_REMOVED lines=16> */
.L_x_117:


//--------------------- .nv.shared.reserved.0     --------------------------
	.section	.nv.shared.reserved.0,"aw",@nobits
	.weak		__nv_reservedSMEM_offset_0_alias
	.size		__nv_reservedSMEM_offset_0_alias, 0, 64
	.other		__nv_reservedSMEM_offset_0_alias,@"STO_CUDA_RESERVED_SHARED STV_DEFAULT"
__nv_reservedSMEM_offset_0_alias:
	.zero		0
	.zero		64


//--------------------- .nv.constant0._Z17SFEGO_3d_integralPfS_S_S_S_PiS0_S_S_S_S_iiii --------------------------
	.section	.nv.constant0._Z17SFEGO_3d_integralPfS_S_S_S_PiS0_S_S_S_S_iiii,"a",@progbits
	.sectionflags	@""
	.align	4
.nv.constant0._Z17SFEGO_3d_integralPfS_S_S_S_PiS0_S_S_S_S_iiii:
	.zero		1000


//--------------------- .nv.constant0._Z17SFEGO_3d_gradientPfS_S_S_S_PiS0_S0_S_S_S_S0_S0_S0_S0_S0_S0_S0_S0_S0_S0_S0_S0_S0_iiiii --------------------------
	.section	.nv.constant0._Z17SFEGO_3d_gradientPfS_S_S_S_PiS0_S0_S_S_S_S0_S0_S0_S0_S0_S0_S0_S0_S0_S0_S0_S0_S0_iiiii,"a",@progbits
	.sectionflags	@""
	.align	4
.nv.constant0._Z17SFEGO_3d_gradientPfS_S_S_S_PiS0_S0_S_S_S_S0_S0_S0_S0_S0_S0_S0_S0_S0_S0_S0_S0_S0_iiiii:
	.zero		1108


//--------------------- SYMBOLS --------------------------

	.type		.nv.reservedSmem.offset0,@object
	.size		.nv.reservedSmem.offset0,0x4
